// auto-generated by cutlass_sweep.conv — config: {"arch": "sm_100", "cluster_m": 2, "cluster_n": 1, "conv_kind": "fprop", "dtype": "bf16", "ndim": 2, "tile_k": 64, "tile_m": 64, "tile_n": 128}
#include "cutlass/cutlass.h"
#include "cute/tensor.hpp"
#include "cutlass/kernel_hardware_info.hpp"
#include "cutlass/conv/convolution.h"
#include "cutlass/conv/dispatch_policy.hpp"
#include "cutlass/conv/collective/collective_builder.hpp"
#include "cutlass/conv/kernel/conv_universal.hpp"
#include "cutlass/conv/device/conv_universal_adapter.hpp"
#include "cutlass/epilogue/collective/collective_builder.hpp"

using namespace cute;
using Elem = cutlass::bfloat16_t;
using Acc  = float;
using LayoutAB = cutlass::layout::TensorNHWC;
using LayoutC  = cutlass::layout::TensorNHWC;
constexpr auto ConvOp = cutlass::conv::Operator::kFprop;
using TileShape    = Shape<_64, _128, Shape<_64>>;
using ClusterShape = Shape<_2, _1, _1>;

using CollectiveEpilogue = typename cutlass::epilogue::collective::CollectiveBuilder<
    cutlass::arch::Sm100, cutlass::arch::OpClassTensorOp,
    TileShape, ClusterShape,
    cutlass::epilogue::collective::EpilogueTileAuto,
    Acc, Acc,
    Elem, LayoutC, 128 / cutlass::sizeof_bits<Elem>::value,
    Elem, LayoutC, 128 / cutlass::sizeof_bits<Elem>::value,
    cutlass::epilogue::collective::EpilogueScheduleAuto
  >::CollectiveOp;

using CollectiveMainloop = typename cutlass::conv::collective::CollectiveBuilder<
    cutlass::arch::Sm100, cutlass::arch::OpClassTensorOp, ConvOp,
    Elem, LayoutAB, 128 / cutlass::sizeof_bits<Elem>::value,
    Elem, LayoutAB, 128 / cutlass::sizeof_bits<Elem>::value,
    Acc,
    TileShape, ClusterShape,
    cutlass::conv::collective::StageCountAutoCarveout<
        static_cast<int>(sizeof(typename CollectiveEpilogue::SharedStorage))>,
    cutlass::conv::collective::KernelScheduleAuto
  >::CollectiveOp;

using ProblemShape = cutlass::conv::ConvProblemShape<
    ConvOp, CollectiveMainloop::DispatchPolicy::NumSpatialDimensions>;
using ConvKernel = cutlass::conv::kernel::ConvUniversal<
    ProblemShape, CollectiveMainloop, CollectiveEpilogue>;
using Conv = cutlass::conv::device::ConvUniversalAdapter<ConvKernel>;

auto* _anchor = &cutlass::device_kernel<ConvKernel>;


// ===== COMPILED SASS (sm_100a) =====

	.target	sm_100a

	.elftype	@"ET_EXEC"


//--------------------- .note.nv.tkinfo           --------------------------
	.section	.note.nv.tkinfo,"",@"SHT_NOTE"
	.sectionflags	@"SHF_NOTE_NV_TKINFO"
	.tkinfo
        /*0018*/ 	.word	0x00000002
        /*0030*/ 	.string	""
        /*0030*/ 	.string	"ptxas"
        /*0030*/ 	.string	"Cuda compilation tools, release 13.0, V13.0.88"
        /*0030*/ 	.string	"Build cuda_13.0.r13.0/compiler.36424714_0"
        /*0030*/ 	.string	"-arch sm_100a -m 64 "



//--------------------- .note.nv.cuinfo           --------------------------
	.section	.note.nv.cuinfo,"",@"SHT_NOTE"
	.sectionflags	@"SHF_NOTE_NV_CUINFO"
        /*0018*/ 	.short	0x0002
        /*001a*/ 	.short	0x0064
        /*001c*/ 	.short	0x0082
	.zero		2


//--------------------- .nv.info                  --------------------------
	.section	.nv.info,"",@"SHT_CUDA_INFO"
	.align	4


	//----- nvinfo : EIATTR_REGCOUNT
	.align		4
        /*0000*/ 	.byte	0x04, 0x2f
        /*0002*/ 	.short	(.L_19 - .L_18)
	.align		4
.L_18:
        /*0004*/ 	.word	index@(_ZN7cutlass13device_kernelINS_4conv6kernel13ConvUniversalINS1_16ConvProblemShapeILNS1_8OperatorE0ELi2EEENS1_10collective14CollectiveConvINS1_47MainloopSm100TmaUmmaWarpSpecializedImplicitGemmILS5_0ELi8ELi2ELi1ELi2EN4cute5tupleIJNSA_1CILi2EEENSC_ILi1EEESE_EEEEENSB_IJNSC_ILi64EEENSC_ILi128EEENSB_IJSH_EEEEEENS_10bfloat16_tESL_NSA_8TiledMMAINSA_8MMA_AtomIJNSA_20SM100_MMA_F16BF16_SSISL_SL_fLi64ELi128ELNSA_4UMMA5MajorE0ELSQ_0ELNSP_7ScaleInE0ELSR_0EEEEEENSA_6LayoutINSB_IJSE_SE_SE_EEENSB_IJNSC_ILi0EEESW_SW_EEEEENSB_IJNSA_10UnderscoreESZ_SZ_EEEEENS7_6detail27Sm100ImplicitGemmTileTraitsINSA_20SM90_TMA_LOAD_IM2COLENSA_14ComposedLayoutINSA_7SwizzleILi3ELi4ELi3EEENSA_18smem_ptr_flag_bitsILi16EEENSU_INSB_IJNSC_ILi8EEESH_EEENSB_IJSH_SE_EEEEEEEvEENS13_INSA_23SM90_TMA_LOAD_MULTICASTES1E_vEEEENS_8epilogue10collective18CollectiveEpilogueINS1J_23Sm100TmaWarpSpecializedILi4ELi2ELi16ELb1ELb0EEEJSK_NSB_IJNSU_ISH_SE_EENSU_INSC_ILi32EEESE_EEEEESL_NSB_IJNSB_IJlllEEESE_SW_EEESL_S1T_NS1J_6fusion15FusionCallbacksIS1N_NS1U_17LinearCombinationISL_fSL_fLNS_15FloatRoundStyleE2EEESK_S1R_JEEENSA_5SM1004TMEM4LOAD26SM100_TMEM_LOAD_16dp256b4xES14_NS15_INS16_ILi2ELi4ELi3EEES19_NSU_INSB_IJS1A_S1P_EEENSB_IJS1P_SE_EEEEEEENSA_17SM75_U32x4_LDSM_NENSA_21SM90_TMA_STORE_IM2COLES28_NSA_17SM90_U32x4_STSM_NENSA_39AutoVectorizingCopyWithAssumedAlignmentILi128EEEEEEvvEEEEvNT_6ParamsE)
        /*0008*/ 	.word	0x0000004e


	//----- nvinfo : EIATTR_FRAME_SIZE
	.align		4
.L_19:
        /*000c*/ 	.byte	0x04, 0x11
        /*000e*/ 	.short	(.L_21 - .L_20)
	.align		4
.L_20:
        /*0010*/ 	.word	index@($__internal_2_$__cuda_sm10x_tcgen05_guardrail_trap_unallocated_columns_being_dealloced)
        /*0014*/ 	.word	0x00000008


	//----- nvinfo : EIATTR_FRAME_SIZE
	.align		4
.L_21:
        /*0018*/ 	.byte	0x04, 0x11
        /*001a*/ 	.short	(.L_23 - .L_22)
	.align		4
.L_22:
        /*001c*/ 	.word	index@($__internal_1_$__cuda_sm10x_tcgen05_guardrail_trap_phase_invalid_during_alloc)
        /*0020*/ 	.word	0x00000008


	//----- nvinfo : EIATTR_FRAME_SIZE
	.align		4
.L_23:
        /*0024*/ 	.byte	0x04, 0x11
        /*0026*/ 	.short	(.L_25 - .L_24)
	.align		4
.L_24:
        /*0028*/ 	.word	index@($__internal_0_$__cuda_sm10x_tcgen05_guardrail_trap_col_being_dealloced_not_returned_by_alloc)
        /*002c*/ 	.word	0x00000008


	//----- nvinfo : EIATTR_FRAME_SIZE
	.align		4
.L_25:
        /*0030*/ 	.byte	0x04, 0x11
        /*0032*/ 	.short	(.L_27 - .L_26)
	.align		4
.L_26:
        /*0034*/ 	.word	index@(_ZN7cutlass13device_kernelINS_4conv6kernel13ConvUniversalINS1_16ConvProblemShapeILNS1_8OperatorE0ELi2EEENS1_10collective14CollectiveConvINS1_47MainloopSm100TmaUmmaWarpSpecializedImplicitGemmILS5_0ELi8ELi2ELi1ELi2EN4cute5tupleIJNSA_1CILi2EEENSC_ILi1EEESE_EEEEENSB_IJNSC_ILi64EEENSC_ILi128EEENSB_IJSH_EEEEEENS_10bfloat16_tESL_NSA_8TiledMMAINSA_8MMA_AtomIJNSA_20SM100_MMA_F16BF16_SSISL_SL_fLi64ELi128ELNSA_4UMMA5MajorE0ELSQ_0ELNSP_7ScaleInE0ELSR_0EEEEEENSA_6LayoutINSB_IJSE_SE_SE_EEENSB_IJNSC_ILi0EEESW_SW_EEEEENSB_IJNSA_10UnderscoreESZ_SZ_EEEEENS7_6detail27Sm100ImplicitGemmTileTraitsINSA_20SM90_TMA_LOAD_IM2COLENSA_14ComposedLayoutINSA_7SwizzleILi3ELi4ELi3EEENSA_18smem_ptr_flag_bitsILi16EEENSU_INSB_IJNSC_ILi8EEESH_EEENSB_IJSH_SE_EEEEEEEvEENS13_INSA_23SM90_TMA_LOAD_MULTICASTES1E_vEEEENS_8epilogue10collective18CollectiveEpilogueINS1J_23Sm100TmaWarpSpecializedILi4ELi2ELi16ELb1ELb0EEEJSK_NSB_IJNSU_ISH_SE_EENSU_INSC_ILi32EEESE_EEEEESL_NSB_IJNSB_IJlllEEESE_SW_EEESL_S1T_NS1J_6fusion15FusionCallbacksIS1N_NS1U_17LinearCombinationISL_fSL_fLNS_15FloatRoundStyleE2EEESK_S1R_JEEENSA_5SM1004TMEM4LOAD26SM100_TMEM_LOAD_16dp256b4xES14_NS15_INS16_ILi2ELi4ELi3EEES19_NSU_INSB_IJS1A_S1P_EEENSB_IJS1P_SE_EEEEEEENSA_17SM75_U32x4_LDSM_NENSA_21SM90_TMA_STORE_IM2COLES28_NSA_17SM90_U32x4_STSM_NENSA_39AutoVectorizingCopyWithAssumedAlignmentILi128EEEEEEvvEEEEvNT_6ParamsE)
        /*0038*/ 	.word	0x00000008


	//----- nvinfo : EIATTR_MIN_STACK_SIZE
	.align		4
.L_27:
        /*003c*/ 	.byte	0x04, 0x12
        /*003e*/ 	.short	(.L_29 - .L_28)
	.align		4
.L_28:
        /*0040*/ 	.word	index@(_ZN7cutlass13device_kernelINS_4conv6kernel13ConvUniversalINS1_16ConvProblemShapeILNS1_8OperatorE0ELi2EEENS1_10collective14CollectiveConvINS1_47MainloopSm100TmaUmmaWarpSpecializedImplicitGemmILS5_0ELi8ELi2ELi1ELi2EN4cute5tupleIJNSA_1CILi2EEENSC_ILi1EEESE_EEEEENSB_IJNSC_ILi64EEENSC_ILi128EEENSB_IJSH_EEEEEENS_10bfloat16_tESL_NSA_8TiledMMAINSA_8MMA_AtomIJNSA_20SM100_MMA_F16BF16_SSISL_SL_fLi64ELi128ELNSA_4UMMA5MajorE0ELSQ_0ELNSP_7ScaleInE0ELSR_0EEEEEENSA_6LayoutINSB_IJSE_SE_SE_EEENSB_IJNSC_ILi0EEESW_SW_EEEEENSB_IJNSA_10UnderscoreESZ_SZ_EEEEENS7_6detail27Sm100ImplicitGemmTileTraitsINSA_20SM90_TMA_LOAD_IM2COLENSA_14ComposedLayoutINSA_7SwizzleILi3ELi4ELi3EEENSA_18smem_ptr_flag_bitsILi16EEENSU_INSB_IJNSC_ILi8EEESH_EEENSB_IJSH_SE_EEEEEEEvEENS13_INSA_23SM90_TMA_LOAD_MULTICASTES1E_vEEEENS_8epilogue10collective18CollectiveEpilogueINS1J_23Sm100TmaWarpSpecializedILi4ELi2ELi16ELb1ELb0EEEJSK_NSB_IJNSU_ISH_SE_EENSU_INSC_ILi32EEESE_EEEEESL_NSB_IJNSB_IJlllEEESE_SW_EEESL_S1T_NS1J_6fusion15FusionCallbacksIS1N_NS1U_17LinearCombinationISL_fSL_fLNS_15FloatRoundStyleE2EEESK_S1R_JEEENSA_5SM1004TMEM4LOAD26SM100_TMEM_LOAD_16dp256b4xES14_NS15_INS16_ILi2ELi4ELi3EEES19_NSU_INSB_IJS1A_S1P_EEENSB_IJS1P_SE_EEEEEEENSA_17SM75_U32x4_LDSM_NENSA_21SM90_TMA_STORE_IM2COLES28_NSA_17SM90_U32x4_STSM_NENSA_39AutoVectorizingCopyWithAssumedAlignmentILi128EEEEEEvvEEEEvNT_6ParamsE)
        /*0044*/ 	.word	0x00000008
.L_29:


//--------------------- .nv.compat                --------------------------
	.section	.nv.compat,"",@"SHT_CUDA_COMPAT_INFO"
	.align	4
        /*0000*/ 	.byte	0x02, 0x09, 0x01, 0x00, 0x02, 0x02, 0x02, 0x00, 0x02, 0x05, 0x05, 0x00, 0x03, 0x07, 0x01, 0x01
        /*0010*/ 	.byte	0x02, 0x03, 0x01, 0x00, 0x02, 0x06, 0x01, 0x00, 0x04, 0x0b, 0x08, 0x00, 0x09, 0x00, 0x00, 0x00
        /*0020*/ 	.byte	0x00, 0x00, 0x00, 0x00


//--------------------- .nv.info._ZN7cutlass13device_kernelINS_4conv6kernel13ConvUniversalINS1_16ConvProblemShapeILNS1_8OperatorE0ELi2EEENS1_10collective14CollectiveConvINS1_47MainloopSm100TmaUmmaWarpSpecializedImplicitGemmILS5_0ELi8ELi2ELi1ELi2EN4cute5tupleIJNSA_1CILi2EEENSC_ILi1EEESE_EEEEENSB_IJNSC_ILi64EEENSC_ILi128EEENSB_IJSH_EEEEEENS_10bfloat16_tESL_NSA_8TiledMMAINSA_8MMA_AtomIJNSA_20SM100_MMA_F16BF16_SSISL_SL_fLi64ELi128ELNSA_4UMMA5MajorE0ELSQ_0ELNSP_7ScaleInE0ELSR_0EEEEEENSA_6LayoutINSB_IJSE_SE_SE_EEENSB_IJNSC_ILi0EEESW_SW_EEEEENSB_IJNSA_10UnderscoreESZ_SZ_EEEEENS7_6detail27Sm100ImplicitGemmTileTraitsINSA_20SM90_TMA_LOAD_IM2COLENSA_14ComposedLayoutINSA_7SwizzleILi3ELi4ELi3EEENSA_18smem_ptr_flag_bitsILi16EEENSU_INSB_IJNSC_ILi8EEESH_EEENSB_IJSH_SE_EEEEEEEvEENS13_INSA_23SM90_TMA_LOAD_MULTICASTES1E_vEEEENS_8epilogue10collective18CollectiveEpilogueINS1J_23Sm100TmaWarpSpecializedILi4ELi2ELi16ELb1ELb0EEEJSK_NSB_IJNSU_ISH_SE_EENSU_INSC_ILi32EEESE_EEEEESL_NSB_IJNSB_IJlllEEESE_SW_EEESL_S1T_NS1J_6fusion15FusionCallbacksIS1N_NS1U_17LinearCombinationISL_fSL_fLNS_15FloatRoundStyleE2EEESK_S1R_JEEENSA_5SM1004TMEM4LOAD26SM100_TMEM_LOAD_16dp256b4xES14_NS15_INS16_ILi2ELi4ELi3EEES19_NSU_INSB_IJS1A_S1P_EEENSB_IJS1P_SE_EEEEEEENSA_17SM75_U32x4_LDSM_NENSA_21SM90_TMA_STORE_IM2COLES28_NSA_17SM90_U32x4_STSM_NENSA_39AutoVectorizingCopyWithAssumedAlignmentILi128EEEEEEvvEEEEvNT_6ParamsE --------------------------
	.section	.nv.info._ZN7cutlass13device_kernelINS_4conv6kernel13ConvUniversalINS1_16ConvProblemShapeILNS1_8OperatorE0ELi2EEENS1_10collective14CollectiveConvINS1_47MainloopSm100TmaUmmaWarpSpecializedImplicitGemmILS5_0ELi8ELi2ELi1ELi2EN4cute5tupleIJNSA_1CILi2EEENSC_ILi1EEESE_EEEEENSB_IJNSC_ILi64EEENSC_ILi128EEENSB_IJSH_EEEEEENS_10bfloat16_tESL_NSA_8TiledMMAINSA_8MMA_AtomIJNSA_20SM100_MMA_F16BF16_SSISL_SL_fLi64ELi128ELNSA_4UMMA5MajorE0ELSQ_0ELNSP_7ScaleInE0ELSR_0EEEEEENSA_6LayoutINSB_IJSE_SE_SE_EEENSB_IJNSC_ILi0EEESW_SW_EEEEENSB_IJNSA_10UnderscoreESZ_SZ_EEEEENS7_6detail27Sm100ImplicitGemmTileTraitsINSA_20SM90_TMA_LOAD_IM2COLENSA_14ComposedLayoutINSA_7SwizzleILi3ELi4ELi3EEENSA_18smem_ptr_flag_bitsILi16EEENSU_INSB_IJNSC_ILi8EEESH_EEENSB_IJSH_SE_EEEEEEEvEENS13_INSA_23SM90_TMA_LOAD_MULTICASTES1E_vEEEENS_8epilogue10collective18CollectiveEpilogueINS1J_23Sm100TmaWarpSpecializedILi4ELi2ELi16ELb1ELb0EEEJSK_NSB_IJNSU_ISH_SE_EENSU_INSC_ILi32EEESE_EEEEESL_NSB_IJNSB_IJlllEEESE_SW_EEESL_S1T_NS1J_6fusion15FusionCallbacksIS1N_NS1U_17LinearCombinationISL_fSL_fLNS_15FloatRoundStyleE2EEESK_S1R_JEEENSA_5SM1004TMEM4LOAD26SM100_TMEM_LOAD_16dp256b4xES14_NS15_INS16_ILi2ELi4ELi3EEES19_NSU_INSB_IJS1A_S1P_EEENSB_IJS1P_SE_EEEEEEENSA_17SM75_U32x4_LDSM_NENSA_21SM90_TMA_STORE_IM2COLES28_NSA_17SM90_U32x4_STSM_NENSA_39AutoVectorizingCopyWithAssumedAlignmentILi128EEEEEEvvEEEEvNT_6ParamsE,"",@"SHT_CUDA_INFO"
	.sectionflags	@""
	.align	4


	//----- nvinfo : EIATTR_CUDA_API_VERSION
	.align		4
        /*0000*/ 	.byte	0x04, 0x37
        /*0002*/ 	.short	(.L_31 - .L_30)
.L_30:
        /*0004*/ 	.word	0x00000082


	//----- nvinfo : EIATTR_KPARAM_INFO
	.align		4
.L_31:
        /*0008*/ 	.byte	0x04, 0x17
        /*000a*/ 	.short	(.L_33 - .L_32)
.L_32:
        /*000c*/ 	.word	0x00000000
        /*0010*/ 	.short	0x0000
        /*0012*/ 	.short	0x0000
        /*0014*/ 	.byte	0x00, 0xf0, 0x01, 0x20


	//----- nvinfo : EIATTR_AT_ENTRY_FRAGMENTS
	.align		4
.L_33:
        /*0018*/ 	.byte	0x04, 0x4f
        /*001a*/ 	.short	(.L_35 - .L_34)


	//   ....[0]....
.L_34:
        /*001c*/ 	.word	0x00000006


	//----- nvinfo : EIATTR_RESERVED_SMEM_USED
	.align		4
.L_35:
        /*0020*/ 	.byte	0x01, 0x41
	.zero		2


	//----- nvinfo : EIATTR_SPARSE_MMA_MASK
	.align		4
        /*0024*/ 	.byte	0x03, 0x50
        /*0026*/ 	.short	0x0000


	//----- nvinfo : EIATTR_TCGEN05_1CTA_USED
	.align		4
        /*0028*/ 	.byte	0x01, 0x51
	.zero		2


	//----- nvinfo : EIATTR_MAXREG_COUNT
	.align		4
        /*002c*/ 	.byte	0x03, 0x1b
        /*002e*/ 	.short	0x00ff


	//----- nvinfo : EIATTR_NUM_BARRIERS
	.align		4
        /*0030*/ 	.byte	0x02, 0x4c
        /*0032*/ 	.byte	0x07
	.zero		1


	//----- nvinfo : EIATTR_EXTERNS
	.align		4
        /*0034*/ 	.byte	0x04, 0x0f
        /*0036*/ 	.short	(.L_37 - .L_36)


	//   ....[0]....
	.align		4
.L_36:
        /*0038*/ 	.word	index@(__assertfail)


	//----- nvinfo : EIATTR_MERCURY_ISA_VERSION
	.align		4
.L_37:
        /*003c*/ 	.byte	0x03, 0x5f
        /*003e*/ 	.short	0x0101


	//----- nvinfo : EIATTR_INT_WARP_WIDE_INSTR_OFFSETS
	.align		4
        /*0040*/ 	.byte	0x04, 0x31
        /*0042*/ 	.short	(.L_39 - .L_38)


	//   ....[0]....
.L_38:
        /*0044*/ 	.word	0x00003e50


	//   ....[1]....
        /*0048*/ 	.word	0x00003e70


	//   ....[2]....
        /*004c*/ 	.word	0x00003ea0


	//   ....[3]....
        /*0050*/ 	.word	0x00004b60


	//   ....[4]....
        /*0054*/ 	.word	0x00004be0


	//   ....[5]....
        /*0058*/ 	.word	0x00004ca0


	//   ....[6]....
        /*005c*/ 	.word	0x00004d60


	//   ....[7]....
        /*0060*/ 	.word	0x00004e20


	//   ....[8]....
        /*0064*/ 	.word	0x00004f00


	//   ....[9]....
        /*0068*/ 	.word	0x00004fc0


	//   ....[10]....
        /*006c*/ 	.word	0x000050c0


	//----- nvinfo : EIATTR_COOP_GROUP_MASK_REGIDS
	.align		4
.L_39:
        /*0070*/ 	.byte	0x04, 0x29
        /*0072*/ 	.short	(.L_41 - .L_40)


	//   ....[0]....
.L_40:
        /*0074*/ 	.word	0xffffffff


	//   ....[1]....
        /*0078*/ 	.word	0xffffffff


	//   ....[2]....
        /*007c*/ 	.word	0xffffffff


	//   ....[3]....
        /*0080*/ 	.word	0xffffffff


	//   ....[4]....
        /*0084*/ 	.word	0xffffffff


	//   ....[5]....
        /*0088*/ 	.word	0xffffffff


	//   ....[6]....
        /*008c*/ 	.word	0xffffffff


	//   ....[7]....
        /*0090*/ 	.word	0xffffffff


	//   ....[8]....
        /*0094*/ 	.word	0xffffffff


	//   ....[9]....
        /*0098*/ 	.word	0xffffffff


	//   ....[10]....
        /*009c*/ 	.word	0xffffffff


	//   ....[11]....
        /*00a0*/ 	.word	0xffffffff


	//   ....[12]....
        /*00a4*/ 	.word	0xffffffff


	//----- nvinfo : EIATTR_COOP_GROUP_INSTR_OFFSETS
	.align		4
.L_41:
        /*00a8*/ 	.byte	0x04, 0x28
        /*00aa*/ 	.short	(.L_43 - .L_42)


	//   ....[0]....
.L_42:
        /*00ac*/ 	.word	0x00000090


	//   ....[1]....
        /*00b0*/ 	.word	0x00000500


	//   ....[2]....
        /*00b4*/ 	.word	0x00000740


	//   ....[3]....
        /*00b8*/ 	.word	0x000008e0


	//   ....[4]....
        /*00bc*/ 	.word	0x000009e0


	//   ....[5]....
        /*00c0*/ 	.word	0x00000b30


	//   ....[6]....
        /*00c4*/ 	.word	0x00000d30


	//   ....[7]....
        /*00c8*/ 	.word	0x00002340


	//   ....[8]....
        /*00cc*/ 	.word	0x00003180


	//   ....[9]....
        /*00d0*/ 	.word	0x00003390


	//   ....[10]....
        /*00d4*/ 	.word	0x000033c0


	//   ....[11]....
        /*00d8*/ 	.word	0x00003d30


	//   ....[12]....
        /*00dc*/ 	.word	0x00003f70


	//----- nvinfo : EIATTR_VRC_CTA_INIT_COUNT
	.align		4
.L_43:
        /*00e0*/ 	.byte	0x02, 0x4a
        /*00e2*/ 	.byte	0x80
	.zero		1


	//----- nvinfo : EIATTR_SYSCALL_OFFSETS
	.align		4
        /*00e4*/ 	.byte	0x04, 0x46
        /*00e6*/ 	.short	(.L_45 - .L_44)


	//   ....[0]....
.L_44:
        /*00e8*/ 	.word	0x00005d60


	//   ....[1]....
        /*00ec*/ 	.word	0x00005e50


	//   ....[2]....
        /*00f0*/ 	.word	0x00006740


	//   ....[3]....
        /*00f4*/ 	.word	0x00007010


	//   ....[4]....
        /*00f8*/ 	.word	0x000078b0


	//   ....[5]....
        /*00fc*/ 	.word	0x00008140


	//----- nvinfo : EIATTR_MBARRIER_INSTR_OFFSETS
	.align		4
.L_45:
        /*0100*/ 	.byte	0x04, 0x39
        /*0102*/ 	.short	(.L_47 - .L_46)


	//   ....[0]....
.L_46:
        /*0104*/ 	.word	0x00000620
        /*0108*/ 	.word	0x000000ff
        /*010c*/ 	.word	0x00000000
        /*0110*/ 	.short	0x0100
        /*0112*/ 	.byte	0x04
	.zero		1


	//   ....[1]....
        /*0114*/ 	.word	0x00000630
        /*0118*/ 	.word	0x000000ff
        /*011c*/ 	.word	0x00000040
        /*0120*/ 	.short	0x0100
        /*0122*/ 	.byte	0x04
	.zero		1


	//   ....[2]....
        /*0124*/ 	.word	0x00000640
        /*0128*/ 	.word	0x000000ff
        /*012c*/ 	.word	0x00000008
        /*0130*/ 	.short	0x0100
        /*0132*/ 	.byte	0x04
	.zero		1


	//   ....[3]....
        /*0134*/ 	.word	0x00000650
        /*0138*/ 	.word	0x000000ff
        /*013c*/ 	.word	0x00000048
        /*0140*/ 	.short	0x0100
        /*0142*/ 	.byte	0x04
	.zero		1


	//   ....[4]....
        /*0144*/ 	.word	0x00000660
        /*0148*/ 	.word	0x000000ff
        /*014c*/ 	.word	0x00000010
        /*0150*/ 	.short	0x0100
        /*0152*/ 	.byte	0x04
	.zero		1


	//   ....[5]....
        /*0154*/ 	.word	0x00000670
        /*0158*/ 	.word	0x000000ff
        /*015c*/ 	.word	0x00000050
        /*0160*/ 	.short	0x0100
        /*0162*/ 	.byte	0x04
	.zero		1


	//   ....[6]....
        /*0164*/ 	.word	0x00000680
        /*0168*/ 	.word	0x000000ff
        /*016c*/ 	.word	0x00000018
        /*0170*/ 	.short	0x0100
        /*0172*/ 	.byte	0x04
	.zero		1


	//   ....[7]....
        /*0174*/ 	.word	0x00000690
        /*0178*/ 	.word	0x000000ff
        /*017c*/ 	.word	0x00000058
        /*0180*/ 	.short	0x0100
        /*0182*/ 	.byte	0x04
	.zero		1


	//   ....[8]....
        /*0184*/ 	.word	0x000006a0
        /*0188*/ 	.word	0x000000ff
        /*018c*/ 	.word	0x00000020
        /*0190*/ 	.short	0x0100
        /*0192*/ 	.byte	0x04
	.zero		1


	//   ....[9]....
        /*0194*/ 	.word	0x000006b0
        /*0198*/ 	.word	0x000000ff
        /*019c*/ 	.word	0x00000060
        /*01a0*/ 	.short	0x0100
        /*01a2*/ 	.byte	0x04
	.zero		1


	//   ....[10]....
        /*01a4*/ 	.word	0x000006c0
        /*01a8*/ 	.word	0x000000ff
        /*01ac*/ 	.word	0x00000028
        /*01b0*/ 	.short	0x0100
        /*01b2*/ 	.byte	0x04
	.zero		1


	//   ....[11]....
        /*01b4*/ 	.word	0x000006d0
        /*01b8*/ 	.word	0x000000ff
        /*01bc*/ 	.word	0x00000068
        /*01c0*/ 	.short	0x0100
        /*01c2*/ 	.byte	0x04
	.zero		1


	//   ....[12]....
        /*01c4*/ 	.word	0x000006e0
        /*01c8*/ 	.word	0x000000ff
        /*01cc*/ 	.word	0x00000030
        /*01d0*/ 	.short	0x0100
        /*01d2*/ 	.byte	0x04
	.zero		1


	//   ....[13]....
        /*01d4*/ 	.word	0x000006f0
        /*01d8*/ 	.word	0x000000ff
        /*01dc*/ 	.word	0x00000070
        /*01e0*/ 	.short	0x0100
        /*01e2*/ 	.byte	0x04
	.zero		1


	//   ....[14]....
        /*01e4*/ 	.word	0x00000700
        /*01e8*/ 	.word	0x000000ff
        /*01ec*/ 	.word	0x00000038
        /*01f0*/ 	.short	0x0100
        /*01f2*/ 	.byte	0x04
	.zero		1


	//   ....[15]....
        /*01f4*/ 	.word	0x00000710
        /*01f8*/ 	.word	0x000000ff
        /*01fc*/ 	.word	0x00000078
        /*0200*/ 	.short	0x0100
        /*0202*/ 	.byte	0x04
	.zero		1


	//   ....[16]....
        /*0204*/ 	.word	0x00000850
        /*0208*/ 	.word	0x000000ff
        /*020c*/ 	.word	0x00000080
        /*0210*/ 	.short	0x0100
        /*0212*/ 	.byte	0x04
	.zero		1


	//   ....[17]....
        /*0214*/ 	.word	0x00000860
        /*0218*/ 	.word	0x000000ff
        /*021c*/ 	.word	0x000000a0
        /*0220*/ 	.short	0x0100
        /*0222*/ 	.byte	0x04
	.zero		1


	//   ....[18]....
        /*0224*/ 	.word	0x00000870
        /*0228*/ 	.word	0x000000ff
        /*022c*/ 	.word	0x00000088
        /*0230*/ 	.short	0x0100
        /*0232*/ 	.byte	0x04
	.zero		1


	//   ....[19]....
        /*0234*/ 	.word	0x00000880
        /*0238*/ 	.word	0x000000ff
        /*023c*/ 	.word	0x000000a8
        /*0240*/ 	.short	0x0100
        /*0242*/ 	.byte	0x04
	.zero		1


	//   ....[20]....
        /*0244*/ 	.word	0x00000890
        /*0248*/ 	.word	0x000000ff
        /*024c*/ 	.word	0x00000090
        /*0250*/ 	.short	0x0100
        /*0252*/ 	.byte	0x04
	.zero		1


	//   ....[21]....
        /*0254*/ 	.word	0x000008a0
        /*0258*/ 	.word	0x000000ff
        /*025c*/ 	.word	0x000000b0
        /*0260*/ 	.short	0x0100
        /*0262*/ 	.byte	0x04
	.zero		1


	//   ....[22]....
        /*0264*/ 	.word	0x000008b0
        /*0268*/ 	.word	0x000000ff
        /*026c*/ 	.word	0x00000098
        /*0270*/ 	.short	0x0100
        /*0272*/ 	.byte	0x04
	.zero		1


	//   ....[23]....
        /*0274*/ 	.word	0x000008c0
        /*0278*/ 	.word	0x000000ff
        /*027c*/ 	.word	0x000000b8
        /*0280*/ 	.short	0x0100
        /*0282*/ 	.byte	0x04
	.zero		1


	//   ....[24]....
        /*0284*/ 	.word	0x000009b0
        /*0288*/ 	.word	0x000000ff
        /*028c*/ 	.word	0x000000c0
        /*0290*/ 	.short	0x0100
        /*0292*/ 	.byte	0x06
	.zero		1


	//   ....[25]....
        /*0294*/ 	.word	0x000009c0
        /*0298*/ 	.word	0x000000ff
        /*029c*/ 	.word	0x000000c8
        /*02a0*/ 	.short	0x0100
        /*02a2*/ 	.byte	0x06
	.zero		1


	//   ....[26]....
        /*02a4*/ 	.word	0x00000b00
        /*02a8*/ 	.word	0x000000ff
        /*02ac*/ 	.word	0x000000d0
        /*02b0*/ 	.short	0x0100
        /*02b2*/ 	.byte	0x06
	.zero		1


	//   ....[27]....
        /*02b4*/ 	.word	0x00000b10
        /*02b8*/ 	.word	0x000000ff
        /*02bc*/ 	.word	0x000000d8
        /*02c0*/ 	.short	0x0100
        /*02c2*/ 	.byte	0x06
	.zero		1


	//   ....[28]....
        /*02c4*/ 	.word	0x00000c40
        /*02c8*/ 	.word	0x000000ff
        /*02cc*/ 	.word	0x000000e0
        /*02d0*/ 	.short	0x0100
        /*02d2*/ 	.byte	0x04
	.zero		1


	//   ....[29]....
        /*02d4*/ 	.word	0x00000c50
        /*02d8*/ 	.word	0x000000ff
        /*02dc*/ 	.word	0x000000f0
        /*02e0*/ 	.short	0x0100
        /*02e2*/ 	.byte	0x04
	.zero		1


	//   ....[30]....
        /*02e4*/ 	.word	0x00000c60
        /*02e8*/ 	.word	0x000000ff
        /*02ec*/ 	.word	0x000000e8
        /*02f0*/ 	.short	0x0100
        /*02f2*/ 	.byte	0x04
	.zero		1


	//   ....[31]....
        /*02f4*/ 	.word	0x00000c70
        /*02f8*/ 	.word	0x000000ff
        /*02fc*/ 	.word	0x000000f8
        /*0300*/ 	.short	0x0100
        /*0302*/ 	.byte	0x04
	.zero		1


	//   ....[32]....
        /*0304*/ 	.word	0x00001800
        /*0308*/ 	.word	0x000000ff
        /*030c*/ 	.word	0x00000040
        /*0310*/ 	.short	0x010a
        /*0312*/ 	.byte	0x04
	.zero		1


	//   ....[33]....
        /*0314*/ 	.word	0x00001a50
        /*0318*/ 	.word	0x000000ff
        /*031c*/ 	.word	0x00000040
        /*0320*/ 	.short	0x010a
        /*0322*/ 	.byte	0x09
	.zero		1


	//   ....[34]....
        /*0324*/ 	.word	0x00001be0
        /*0328*/ 	.word	0x000000ff
        /*032c*/ 	.word	0x00000040
        /*0330*/ 	.short	0x010a
        /*0332*/ 	.byte	0x07
	.zero		1


	//   ....[35]....
        /*0334*/ 	.word	0x00001db0
        /*0338*/ 	.word	0x000000ff
        /*033c*/ 	.word	0x000000c8
        /*0340*/ 	.short	0x0101
        /*0342*/ 	.byte	0x1f
	.zero		1


	//   ....[36]....
        /*0344*/ 	.word	0x00001dd0
        /*0348*/ 	.word	0x000000ff
        /*034c*/ 	.word	0x00000040
        /*0350*/ 	.short	0x010a
        /*0352*/ 	.byte	0x04
	.zero		1


	//   ....[37]....
        /*0354*/ 	.word	0x00001fe0
        /*0358*/ 	.word	0x000000ff
        /*035c*/ 	.word	0x00000040
        /*0360*/ 	.short	0x010a
        /*0362*/ 	.byte	0x09
	.zero		1


	//   ....[38]....
        /*0364*/ 	.word	0x00002170
        /*0368*/ 	.word	0x000000ff
        /*036c*/ 	.word	0x00000040
        /*0370*/ 	.short	0x010a
        /*0372*/ 	.byte	0x07
	.zero		1


	//   ....[39]....
        /*0374*/ 	.word	0x00002350
        /*0378*/ 	.word	0x000000ff
        /*037c*/ 	.word	0x000000d0
        /*0380*/ 	.short	0x010a
        /*0382*/ 	.byte	0x1f
	.zero		1


	//   ....[40]....
        /*0384*/ 	.word	0x00002410
        /*0388*/ 	.word	0x000000ff
        /*038c*/ 	.word	0x00000000
        /*0390*/ 	.short	0x0101
        /*0392*/ 	.byte	0x04
	.zero		1


	//   ....[41]....
        /*0394*/ 	.word	0x000029f0
        /*0398*/ 	.word	0x000000ff
        /*039c*/ 	.word	0x00000000
        /*03a0*/ 	.short	0x010a
        /*03a2*/ 	.byte	0x04
	.zero		1


	//   ....[42]....
        /*03a4*/ 	.word	0x00002a80
        /*03a8*/ 	.word	0x000000ff
        /*03ac*/ 	.word	0x00000000
        /*03b0*/ 	.short	0x010a
        /*03b2*/ 	.byte	0x05
	.zero		1


	//   ....[43]....
        /*03b4*/ 	.word	0x00002b10
        /*03b8*/ 	.word	0x000000ff
        /*03bc*/ 	.word	0x00000000
        /*03c0*/ 	.short	0x010a
        /*03c2*/ 	.byte	0x05
	.zero		1


	//   ....[44]....
        /*03c4*/ 	.word	0x00002ba0
        /*03c8*/ 	.word	0x000000ff
        /*03cc*/ 	.word	0x00000000
        /*03d0*/ 	.short	0x010a
        /*03d2*/ 	.byte	0x05
	.zero		1


	//   ....[45]....
        /*03d4*/ 	.word	0x00002c30
        /*03d8*/ 	.word	0x000000ff
        /*03dc*/ 	.word	0x00000000
        /*03e0*/ 	.short	0x010a
        /*03e2*/ 	.byte	0x05
	.zero		1


	//   ....[46]....
        /*03e4*/ 	.word	0x00002cc0
        /*03e8*/ 	.word	0x000000ff
        /*03ec*/ 	.word	0x00000000
        /*03f0*/ 	.short	0x010a
        /*03f2*/ 	.byte	0x05
	.zero		1


	//   ....[47]....
        /*03f4*/ 	.word	0x00002d50
        /*03f8*/ 	.word	0x000000ff
        /*03fc*/ 	.word	0x00000000
        /*0400*/ 	.short	0x010a
        /*0402*/ 	.byte	0x05
	.zero		1


	//   ....[48]....
        /*0404*/ 	.word	0x00002df0
        /*0408*/ 	.word	0x00000000
        /*040c*/ 	.word	0x00000000
        /*0410*/ 	.short	0x010a
        /*0412*/ 	.byte	0xff
	.zero		1


	//   ....[49]....
        /*0414*/ 	.word	0x00002f40
        /*0418*/ 	.word	0x000000ff
        /*041c*/ 	.word	0x000000d8
        /*0420*/ 	.short	0x010a
        /*0422*/ 	.byte	0x04
	.zero		1


	//   ....[50]....
        /*0424*/ 	.word	0x00002fe0
        /*0428*/ 	.word	0x000000ff
        /*042c*/ 	.word	0x000000d0
        /*0430*/ 	.short	0x010a
        /*0432*/ 	.byte	0x04
	.zero		1


	//   ....[51]....
        /*0434*/ 	.word	0x00003080
        /*0438*/ 	.word	0x000000ff
        /*043c*/ 	.word	0x00000000
        /*0440*/ 	.short	0x0101
        /*0442*/ 	.byte	0x05
	.zero		1


	//   ....[52]....
        /*0444*/ 	.word	0x000030c0
        /*0448*/ 	.word	0x000000ff
        /*044c*/ 	.word	0x000000d8
        /*0450*/ 	.short	0x0106
        /*0452*/ 	.byte	0x04
	.zero		1


	//   ....[53]....
        /*0454*/ 	.word	0x00003100
        /*0458*/ 	.word	0x00000000
        /*045c*/ 	.word	0x000000d8
        /*0460*/ 	.short	0x010a
        /*0462*/ 	.byte	0xff
	.zero		1


	//   ....[54]....
        /*0464*/ 	.word	0x00003670
        /*0468*/ 	.word	0x000000ff
        /*046c*/ 	.word	0x000000d0
        /*0470*/ 	.short	0x010a
        /*0472*/ 	.byte	0x14
	.zero		1


	//   ....[55]....
        /*0474*/ 	.word	0x00003720
        /*0478*/ 	.word	0x000000ff
        /*047c*/ 	.word	0x00000000
        /*0480*/ 	.short	0x0101
        /*0482*/ 	.byte	0x22
	.zero		1


	//   ....[56]....
        /*0484*/ 	.word	0x00003730
        /*0488*/ 	.word	0x000000ff
        /*048c*/ 	.word	0x000000f0
        /*0490*/ 	.short	0x010a
        /*0492*/ 	.byte	0x19
	.zero		1


	//   ....[57]....
        /*0494*/ 	.word	0x000037e0
        /*0498*/ 	.word	0x000000ff
        /*049c*/ 	.word	0x00000000
        /*04a0*/ 	.short	0x010a
        /*04a2*/ 	.byte	0x04
	.zero		1


	//   ....[58]....
        /*04a4*/ 	.word	0x00003830
        /*04a8*/ 	.word	0x000000ff
        /*04ac*/ 	.word	0x00000000
        /*04b0*/ 	.short	0x010a
        /*04b2*/ 	.byte	0x12
	.zero		1


	//   ....[59]....
        /*04b4*/ 	.word	0x00003980
        /*04b8*/ 	.word	0x000000ff
        /*04bc*/ 	.word	0x00000000
        /*04c0*/ 	.short	0x010a
        /*04c2*/ 	.byte	0x05
	.zero		1


	//   ....[60]....
        /*04c4*/ 	.word	0x00003c80
        /*04c8*/ 	.word	0x000000ff
        /*04cc*/ 	.word	0x00000000
        /*04d0*/ 	.short	0x010a
        /*04d2*/ 	.byte	0x04
	.zero		1


	//   ....[61]....
        /*04d4*/ 	.word	0x00003d10
        /*04d8*/ 	.word	0x000000ff
        /*04dc*/ 	.word	0x00000000
        /*04e0*/ 	.short	0x010a
        /*04e2*/ 	.byte	0x04
	.zero		1


	//   ....[62]....
        /*04e4*/ 	.word	0x000042b0
        /*04e8*/ 	.word	0x000000ff
        /*04ec*/ 	.word	0x000000d0
        /*04f0*/ 	.short	0x010a
        /*04f2*/ 	.byte	0x1f
	.zero		1


	//   ....[63]....
        /*04f4*/ 	.word	0x00004350
        /*04f8*/ 	.word	0x000000ff
        /*04fc*/ 	.word	0x00000000
        /*0500*/ 	.short	0x0101
        /*0502*/ 	.byte	0x31
	.zero		1


	//   ....[64]....
        /*0504*/ 	.word	0x000048a0
        /*0508*/ 	.word	0x000000ff
        /*050c*/ 	.word	0x000000c8
        /*0510*/ 	.short	0x010a
        /*0512*/ 	.byte	0x1f
	.zero		1


	//   ....[65]....
        /*0514*/ 	.word	0x00004a40
        /*0518*/ 	.word	0x000000ff
        /*051c*/ 	.word	0x000000a0
        /*0520*/ 	.short	0x010a
        /*0522*/ 	.byte	0x1f
	.zero		1


	//   ....[66]....
        /*0524*/ 	.word	0x00004c60
        /*0528*/ 	.word	0x000000ff
        /*052c*/ 	.word	0x00000080
        /*0530*/ 	.short	0x010b
        /*0532*/ 	.byte	0x1f
	.zero		1


	//   ....[67]....
        /*0534*/ 	.word	0x00004c70
        /*0538*/ 	.word	0x000000ff
        /*053c*/ 	.word	0x00000000
        /*0540*/ 	.short	0x0101
        /*0542*/ 	.byte	0x3b
	.zero		1


	//   ....[68]....
        /*0544*/ 	.word	0x00004c80
        /*0548*/ 	.word	0x000000ff
        /*054c*/ 	.word	0x000000a8
        /*0550*/ 	.short	0x010a
        /*0552*/ 	.byte	0x1f
	.zero		1


	//   ....[69]....
        /*0554*/ 	.word	0x00004de0
        /*0558*/ 	.word	0x000000ff
        /*055c*/ 	.word	0x00000088
        /*0560*/ 	.short	0x010b
        /*0562*/ 	.byte	0x1f
	.zero		1


	//   ....[70]....
        /*0564*/ 	.word	0x00004df0
        /*0568*/ 	.word	0x000000ff
        /*056c*/ 	.word	0x00000000
        /*0570*/ 	.short	0x0101
        /*0572*/ 	.byte	0x3a
	.zero		1


	//   ....[71]....
        /*0574*/ 	.word	0x00004e00
        /*0578*/ 	.word	0x000000ff
        /*057c*/ 	.word	0x000000b0
        /*0580*/ 	.short	0x010a
        /*0582*/ 	.byte	0x1f
	.zero		1


	//   ....[72]....
        /*0584*/ 	.word	0x00004f80
        /*0588*/ 	.word	0x000000ff
        /*058c*/ 	.word	0x00000090
        /*0590*/ 	.short	0x010b
        /*0592*/ 	.byte	0x1f
	.zero		1


	//   ....[73]....
        /*0594*/ 	.word	0x00004f90
        /*0598*/ 	.word	0x000000ff
        /*059c*/ 	.word	0x00000000
        /*05a0*/ 	.short	0x0101
        /*05a2*/ 	.byte	0x39
	.zero		1


	//   ....[74]....
        /*05a4*/ 	.word	0x00004fa0
        /*05a8*/ 	.word	0x000000ff
        /*05ac*/ 	.word	0x000000b8
        /*05b0*/ 	.short	0x010a
        /*05b2*/ 	.byte	0x1f
	.zero		1


	//   ....[75]....
        /*05b4*/ 	.word	0x00005160
        /*05b8*/ 	.word	0x000000ff
        /*05bc*/ 	.word	0x00000098
        /*05c0*/ 	.short	0x010b
        /*05c2*/ 	.byte	0x1f
	.zero		1


	//   ....[76]....
        /*05c4*/ 	.word	0x00005170
        /*05c8*/ 	.word	0x000000ff
        /*05cc*/ 	.word	0x00000000
        /*05d0*/ 	.short	0x0101
        /*05d2*/ 	.byte	0x38
	.zero		1


	//   ....[77]....
        /*05d4*/ 	.word	0x000051a0
        /*05d8*/ 	.word	0x000000ff
        /*05dc*/ 	.word	0x000000a0
        /*05e0*/ 	.short	0x010a
        /*05e2*/ 	.byte	0x1f
	.zero		1


	//   ....[78]....
        /*05e4*/ 	.word	0x000051c0
        /*05e8*/ 	.word	0x000000ff
        /*05ec*/ 	.word	0x000000a8
        /*05f0*/ 	.short	0x010a
        /*05f2*/ 	.byte	0x1f
	.zero		1


	//   ....[79]....
        /*05f4*/ 	.word	0x000051e0
        /*05f8*/ 	.word	0x000000ff
        /*05fc*/ 	.word	0x000000b0
        /*0600*/ 	.short	0x010a
        /*0602*/ 	.byte	0x1f
	.zero		1


	//   ....[80]....
        /*0604*/ 	.word	0x00005220
        /*0608*/ 	.word	0x00000000
        /*060c*/ 	.word	0x000000b8
        /*0610*/ 	.short	0x010a
        /*0612*/ 	.byte	0xff
	.zero		1


	//   ....[81]....
        /*0614*/ 	.word	0x00005600
        /*0618*/ 	.word	0x000000ff
        /*061c*/ 	.word	0x000000d0
        /*0620*/ 	.short	0x010a
        /*0622*/ 	.byte	0x30
	.zero		1


	//   ....[82]....
        /*0624*/ 	.word	0x000056d0
        /*0628*/ 	.word	0x000000ff
        /*062c*/ 	.word	0x00000000
        /*0630*/ 	.short	0x0101
        /*0632*/ 	.byte	0x04
	.zero		1


	//   ....[83]....
        /*0634*/ 	.word	0x00006320
        /*0638*/ 	.word	0x000000ff
        /*063c*/ 	.word	0x00000080
        /*0640*/ 	.short	0x010a
        /*0642*/ 	.byte	0x30
	.zero		1


	//   ....[84]....
        /*0644*/ 	.word	0x00006440
        /*0648*/ 	.word	0x00000046
        /*064c*/ 	.word	0x000000e0
        /*0650*/ 	.short	0x010a
        /*0652*/ 	.byte	0xff
	.zero		1


	//   ....[85]....
        /*0654*/ 	.word	0x00006540
        /*0658*/ 	.word	0x000000ff
        /*065c*/ 	.word	0x00000080
        /*0660*/ 	.short	0x010a
        /*0662*/ 	.byte	0x30
	.zero		1


	//   ....[86]....
        /*0664*/ 	.word	0x00006620
        /*0668*/ 	.word	0x00000046
        /*066c*/ 	.word	0x000000e0
        /*0670*/ 	.short	0x010a
        /*0672*/ 	.byte	0xff
	.zero		1


	//   ....[87]....
        /*0674*/ 	.word	0x00006d70
        /*0678*/ 	.word	0x00000000
        /*067c*/ 	.word	0x00000000
        /*0680*/ 	.short	0x0101
        /*0682*/ 	.byte	0xff
	.zero		1


	//   ....[88]....
        /*0684*/ 	.word	0x00006d80
        /*0688*/ 	.word	0x00000004
        /*068c*/ 	.word	0x00000080
        /*0690*/ 	.short	0x010a
        /*0692*/ 	.byte	0xff
	.zero		1


	//   ....[89]....
        /*0694*/ 	.word	0x00006e40
        /*0698*/ 	.word	0x00000004
        /*069c*/ 	.word	0x00000080
        /*06a0*/ 	.short	0x010a
        /*06a2*/ 	.byte	0xff
	.zero		1


	//   ....[90]....
        /*06a4*/ 	.word	0x00007610
        /*06a8*/ 	.word	0x00000000
        /*06ac*/ 	.word	0x00000000
        /*06b0*/ 	.short	0x0101
        /*06b2*/ 	.byte	0xff
	.zero		1


	//   ....[91]....
        /*06b4*/ 	.word	0x00007630
        /*06b8*/ 	.word	0x00000002
        /*06bc*/ 	.word	0x00000080
        /*06c0*/ 	.short	0x010a
        /*06c2*/ 	.byte	0xff
	.zero		1


	//   ....[92]....
        /*06c4*/ 	.word	0x000076e0
        /*06c8*/ 	.word	0x00000002
        /*06cc*/ 	.word	0x00000080
        /*06d0*/ 	.short	0x010a
        /*06d2*/ 	.byte	0xff
	.zero		1


	//   ....[93]....
        /*06d4*/ 	.word	0x00007ea0
        /*06d8*/ 	.word	0x00000000
        /*06dc*/ 	.word	0x00000000
        /*06e0*/ 	.short	0x0101
        /*06e2*/ 	.byte	0xff
	.zero		1


	//   ....[94]....
        /*06e4*/ 	.word	0x00007ec0
        /*06e8*/ 	.word	0x00000003
        /*06ec*/ 	.word	0x00000080
        /*06f0*/ 	.short	0x010a
        /*06f2*/ 	.byte	0xff
	.zero		1


	//   ....[95]....
        /*06f4*/ 	.word	0x00007f70
        /*06f8*/ 	.word	0x00000003
        /*06fc*/ 	.word	0x00000080
        /*0700*/ 	.short	0x010a
        /*0702*/ 	.byte	0xff
	.zero		1


	//   ....[96]....
        /*0704*/ 	.word	0x00008380
        /*0708*/ 	.word	0x000000ff
        /*070c*/ 	.word	0x00000000
        /*0710*/ 	.short	0x0101
        /*0712*/ 	.byte	0x04
	.zero		1


	//   ....[97]....
        /*0714*/ 	.word	0x000087a0
        /*0718*/ 	.word	0x00000000
        /*071c*/ 	.word	0x00000000
        /*0720*/ 	.short	0x0101
        /*0722*/ 	.byte	0xff
	.zero		1


	//   ....[98]....
        /*0724*/ 	.word	0x00008a10
        /*0728*/ 	.word	0x000000ff
        /*072c*/ 	.word	0x00000000
        /*0730*/ 	.short	0x0101
        /*0732*/ 	.byte	0x04
	.zero		1


	//   ....[99]....
        /*0734*/ 	.word	0x00008a40
        /*0738*/ 	.word	0x00000000
        /*073c*/ 	.word	0x00000040
        /*0740*/ 	.short	0x010a
        /*0742*/ 	.byte	0xff
	.zero		1


	//   ....[100]....
        /*0744*/ 	.word	0x00008aa0
        /*0748*/ 	.word	0x00000000
        /*074c*/ 	.word	0x00000040
        /*0750*/ 	.short	0x010a
        /*0752*/ 	.byte	0xff
	.zero		1


	//   ....[101]....
        /*0754*/ 	.word	0x00008b00
        /*0758*/ 	.word	0x00000000
        /*075c*/ 	.word	0x000000d0
        /*0760*/ 	.short	0x010a
        /*0762*/ 	.byte	0xff
	.zero		1


	//   ....[102]....
        /*0764*/ 	.word	0x00008b60
        /*0768*/ 	.word	0x00000000
        /*076c*/ 	.word	0x00000000
        /*0770*/ 	.short	0x010a
        /*0772*/ 	.byte	0xff
	.zero		1


	//   ....[103]....
        /*0774*/ 	.word	0x00008bc0
        /*0778*/ 	.word	0x00000000
        /*077c*/ 	.word	0x00000000
        /*0780*/ 	.short	0x010a
        /*0782*/ 	.byte	0xff
	.zero		1


	//   ....[104]....
        /*0784*/ 	.word	0x00008c20
        /*0788*/ 	.word	0x00000000
        /*078c*/ 	.word	0x00000000
        /*0790*/ 	.short	0x010a
        /*0792*/ 	.byte	0xff
	.zero		1


	//   ....[105]....
        /*0794*/ 	.word	0x00008c80
        /*0798*/ 	.word	0x00000000
        /*079c*/ 	.word	0x00000000
        /*07a0*/ 	.short	0x010a
        /*07a2*/ 	.byte	0xff
	.zero		1


	//   ....[106]....
        /*07a4*/ 	.word	0x00008ce0
        /*07a8*/ 	.word	0x00000000
        /*07ac*/ 	.word	0x00000000
        /*07b0*/ 	.short	0x010a
        /*07b2*/ 	.byte	0xff
	.zero		1


	//   ....[107]....
        /*07b4*/ 	.word	0x00008d40
        /*07b8*/ 	.word	0x00000000
        /*07bc*/ 	.word	0x00000000
        /*07c0*/ 	.short	0x010a
        /*07c2*/ 	.byte	0xff
	.zero		1


	//   ....[108]....
        /*07c4*/ 	.word	0x00008da0
        /*07c8*/ 	.word	0x00000000
        /*07cc*/ 	.word	0x00000000
        /*07d0*/ 	.short	0x010a
        /*07d2*/ 	.byte	0xff
	.zero		1


	//   ....[109]....
        /*07d4*/ 	.word	0x00008e00
        /*07d8*/ 	.word	0x00000004
        /*07dc*/ 	.word	0x000000d8
        /*07e0*/ 	.short	0x010a
        /*07e2*/ 	.byte	0xff
	.zero		1


	//   ....[110]....
        /*07e4*/ 	.word	0x00008e60
        /*07e8*/ 	.word	0x00000004
        /*07ec*/ 	.word	0x000000d0
        /*07f0*/ 	.short	0x010a
        /*07f2*/ 	.byte	0xff
	.zero		1


	//   ....[111]....
        /*07f4*/ 	.word	0x00008ec0
        /*07f8*/ 	.word	0x00000000
        /*07fc*/ 	.word	0x000000d0
        /*0800*/ 	.short	0x010a
        /*0802*/ 	.byte	0xff
	.zero		1


	//   ....[112]....
        /*0804*/ 	.word	0x00008f20
        /*0808*/ 	.word	0x00000004
        /*080c*/ 	.word	0x000000f0
        /*0810*/ 	.short	0x010a
        /*0812*/ 	.byte	0xff
	.zero		1


	//   ....[113]....
        /*0814*/ 	.word	0x00008f80
        /*0818*/ 	.word	0x00000000
        /*081c*/ 	.word	0x00000000
        /*0820*/ 	.short	0x010a
        /*0822*/ 	.byte	0xff
	.zero		1


	//   ....[114]....
        /*0824*/ 	.word	0x00008fe0
        /*0828*/ 	.word	0x00000000
        /*082c*/ 	.word	0x00000000
        /*0830*/ 	.short	0x010a
        /*0832*/ 	.byte	0xff
	.zero		1


	//   ....[115]....
        /*0834*/ 	.word	0x00009040
        /*0838*/ 	.word	0x00000000
        /*083c*/ 	.word	0x00000000
        /*0840*/ 	.short	0x010a
        /*0842*/ 	.byte	0xff
	.zero		1


	//   ....[116]....
        /*0844*/ 	.word	0x000090a0
        /*0848*/ 	.word	0x00000002
        /*084c*/ 	.word	0x000000d0
        /*0850*/ 	.short	0x010a
        /*0852*/ 	.byte	0xff
	.zero		1


	//   ....[117]....
        /*0854*/ 	.word	0x00009100
        /*0858*/ 	.word	0x00000002
        /*085c*/ 	.word	0x000000c8
        /*0860*/ 	.short	0x010a
        /*0862*/ 	.byte	0xff
	.zero		1


	//   ....[118]....
        /*0864*/ 	.word	0x00009160
        /*0868*/ 	.word	0x00000002
        /*086c*/ 	.word	0x000000a0
        /*0870*/ 	.short	0x010a
        /*0872*/ 	.byte	0xff
	.zero		1


	//   ....[119]....
        /*0874*/ 	.word	0x000091c0
        /*0878*/ 	.word	0x00000002
        /*087c*/ 	.word	0x000000a8
        /*0880*/ 	.short	0x010a
        /*0882*/ 	.byte	0xff
	.zero		1


	//   ....[120]....
        /*0884*/ 	.word	0x00009220
        /*0888*/ 	.word	0x00000002
        /*088c*/ 	.word	0x000000b0
        /*0890*/ 	.short	0x010a
        /*0892*/ 	.byte	0xff
	.zero		1


	//   ....[121]....
        /*0894*/ 	.word	0x00009280
        /*0898*/ 	.word	0x00000002
        /*089c*/ 	.word	0x000000b8
        /*08a0*/ 	.short	0x010a
        /*08a2*/ 	.byte	0xff
	.zero		1


	//   ....[122]....
        /*08a4*/ 	.word	0x000092e0
        /*08a8*/ 	.word	0x00000000
        /*08ac*/ 	.word	0x000000a0
        /*08b0*/ 	.short	0x010a
        /*08b2*/ 	.byte	0xff
	.zero		1


	//   ....[123]....
        /*08b4*/ 	.word	0x00009340
        /*08b8*/ 	.word	0x00000000
        /*08bc*/ 	.word	0x000000a8
        /*08c0*/ 	.short	0x010a
        /*08c2*/ 	.byte	0xff
	.zero		1


	//   ....[124]....
        /*08c4*/ 	.word	0x000093a0
        /*08c8*/ 	.word	0x00000000
        /*08cc*/ 	.word	0x000000b0
        /*08d0*/ 	.short	0x010a
        /*08d2*/ 	.byte	0xff
	.zero		1


	//   ....[125]....
        /*08d4*/ 	.word	0x00009400
        /*08d8*/ 	.word	0x00000000
        /*08dc*/ 	.word	0x000000d0
        /*08e0*/ 	.short	0x010a
        /*08e2*/ 	.byte	0xff
	.zero		1


	//   ....[126]....
        /*08e4*/ 	.word	0x00009460
        /*08e8*/ 	.word	0x00000002
        /*08ec*/ 	.word	0x00000080
        /*08f0*/ 	.short	0x010a
        /*08f2*/ 	.byte	0xff
	.zero		1


	//   ....[127]....
        /*08f4*/ 	.word	0x000094b0
        /*08f8*/ 	.word	0x00000046
        /*08fc*/ 	.word	0x000000e0
        /*0900*/ 	.short	0x010a
        /*0902*/ 	.byte	0xff
	.zero		1


	//   ....[128]....
        /*0904*/ 	.word	0x00009500
        /*0908*/ 	.word	0x00000004
        /*090c*/ 	.word	0x00000080
        /*0910*/ 	.short	0x010a
        /*0912*/ 	.byte	0xff
	.zero		1


	//   ....[129]....
        /*0914*/ 	.word	0x00009550
        /*0918*/ 	.word	0x00000002
        /*091c*/ 	.word	0x00000080
        /*0920*/ 	.short	0x010a
        /*0922*/ 	.byte	0xff
	.zero		1


	//   ....[130]....
        /*0924*/ 	.word	0x000095a0
        /*0928*/ 	.word	0x00000003
        /*092c*/ 	.word	0x00000080
        /*0930*/ 	.short	0x010a
        /*0932*/ 	.byte	0xff
	.zero		1


	//----- nvinfo : EIATTR_NUM_MBARRIERS
	.align		4
.L_47:
        /*0934*/ 	.byte	0x03, 0x38
        /*0936*/ 	.short	0x0020


	//----- nvinfo : EIATTR_EXIT_INSTR_OFFSETS
	.align		4
        /*0938*/ 	.byte	0x04, 0x1c
        /*093a*/ 	.short	(.L_49 - .L_48)


	//   ....[0]....
.L_48:
        /*093c*/ 	.word	0x00002e20


	//   ....[1]....
        /*0940*/ 	.word	0x000030d0


	//   ....[2]....
        /*0944*/ 	.word	0x00003130


	//   ....[3]....
        /*0948*/ 	.word	0x00003f80


	//   ....[4]....
        /*094c*/ 	.word	0x00005250


	//   ....[5]....
        /*0950*/ 	.word	0x00005290


	//   ....[6]....
        /*0954*/ 	.word	0x000088f0


	//   ....[7]....
        /*0958*/ 	.word	0x00008970


	//   ....[8]....
        /*095c*/ 	.word	0x000089a0


	//   ....[9]....
        /*0960*/ 	.word	0x00008a20


	//----- nvinfo : EIATTR_MAX_THREADS
	.align		4
.L_49:
        /*0964*/ 	.byte	0x04, 0x05
        /*0966*/ 	.short	(.L_51 - .L_50)
.L_50:
        /*0968*/ 	.word	0x00000100
        /*096c*/ 	.word	0x00000001
        /*0970*/ 	.word	0x00000001


	//----- nvinfo : EIATTR_CRS_STACK_SIZE
	.align		4
.L_51:
        /*0974*/ 	.byte	0x04, 0x1e
        /*0976*/ 	.short	(.L_53 - .L_52)
.L_52:
        /*0978*/ 	.word	0x00000000


	//----- nvinfo : EIATTR_CBANK_PARAM_SIZE
	.align		4
.L_53:
        /*097c*/ 	.byte	0x03, 0x19
        /*097e*/ 	.short	0x0800


	//----- nvinfo : EIATTR_PARAM_CBANK
	.align		4
        /*0980*/ 	.byte	0x04, 0x0a
        /*0982*/ 	.short	(.L_55 - .L_54)
	.align		4
.L_54:
        /*0984*/ 	.word	index@(.nv.constant0._ZN7cutlass13device_kernelINS_4conv6kernel13ConvUniversalINS1_16ConvProblemShapeILNS1_8OperatorE0ELi2EEENS1_10collective14CollectiveConvINS1_47MainloopSm100TmaUmmaWarpSpecializedImplicitGemmILS5_0ELi8ELi2ELi1ELi2EN4cute5tupleIJNSA_1CILi2EEENSC_ILi1EEESE_EEEEENSB_IJNSC_ILi64EEENSC_ILi128EEENSB_IJSH_EEEEEENS_10bfloat16_tESL_NSA_8TiledMMAINSA_8MMA_AtomIJNSA_20SM100_MMA_F16BF16_SSISL_SL_fLi64ELi128ELNSA_4UMMA5MajorE0ELSQ_0ELNSP_7ScaleInE0ELSR_0EEEEEENSA_6LayoutINSB_IJSE_SE_SE_EEENSB_IJNSC_ILi0EEESW_SW_EEEEENSB_IJNSA_10UnderscoreESZ_SZ_EEEEENS7_6detail27Sm100ImplicitGemmTileTraitsINSA_20SM90_TMA_LOAD_IM2COLENSA_14ComposedLayoutINSA_7SwizzleILi3ELi4ELi3EEENSA_18smem_ptr_flag_bitsILi16EEENSU_INSB_IJNSC_ILi8EEESH_EEENSB_IJSH_SE_EEEEEEEvEENS13_INSA_23SM90_TMA_LOAD_MULTICASTES1E_vEEEENS_8epilogue10collective18CollectiveEpilogueINS1J_23Sm100TmaWarpSpecializedILi4ELi2ELi16ELb1ELb0EEEJSK_NSB_IJNSU_ISH_SE_EENSU_INSC_ILi32EEESE_EEEEESL_NSB_IJNSB_IJlllEEESE_SW_EEESL_S1T_NS1J_6fusion15FusionCallbacksIS1N_NS1U_17LinearCombinationISL_fSL_fLNS_15FloatRoundStyleE2EEESK_S1R_JEEENSA_5SM1004TMEM4LOAD26SM100_TMEM_LOAD_16dp256b4xES14_NS15_INS16_ILi2ELi4ELi3EEES19_NSU_INSB_IJS1A_S1P_EEENSB_IJS1P_SE_EEEEEEENSA_17SM75_U32x4_LDSM_NENSA_21SM90_TMA_STORE_IM2COLES28_NSA_17SM90_U32x4_STSM_NENSA_39AutoVectorizingCopyWithAssumedAlignmentILi128EEEEEEvvEEEEvNT_6ParamsE)
        /*0988*/ 	.short	0x0380
        /*098a*/ 	.short	0x0800


	//----- nvinfo : EIATTR_SW_WAR
	.align		4
.L_55:
        /*098c*/ 	.byte	0x04, 0x36
        /*098e*/ 	.short	(.L_57 - .L_56)
.L_56:
        /*0990*/ 	.word	0x00000008
.L_57:


//--------------------- .nv.callgraph             --------------------------
	.section	.nv.callgraph,"",@"SHT_CUDA_CALLGRAPH"
	.align	4
	.sectionentsize	8
	.align		4
        /*0000*/ 	.word	0x00000000
	.align		4
        /*0004*/ 	.word	0xffffffff
	.align		4
        /*0008*/ 	.word	index@(_ZN7cutlass13device_kernelINS_4conv6kernel13ConvUniversalINS1_16ConvProblemShapeILNS1_8OperatorE0ELi2EEENS1_10collective14CollectiveConvINS1_47MainloopSm100TmaUmmaWarpSpecializedImplicitGemmILS5_0ELi8ELi2ELi1ELi2EN4cute5tupleIJNSA_1CILi2EEENSC_ILi1EEESE_EEEEENSB_IJNSC_ILi64EEENSC_ILi128EEENSB_IJSH_EEEEEENS_10bfloat16_tESL_NSA_8TiledMMAINSA_8MMA_AtomIJNSA_20SM100_MMA_F16BF16_SSISL_SL_fLi64ELi128ELNSA_4UMMA5MajorE0ELSQ_0ELNSP_7ScaleInE0ELSR_0EEEEEENSA_6LayoutINSB_IJSE_SE_SE_EEENSB_IJNSC_ILi0EEESW_SW_EEEEENSB_IJNSA_10UnderscoreESZ_SZ_EEEEENS7_6detail27Sm100ImplicitGemmTileTraitsINSA_20SM90_TMA_LOAD_IM2COLENSA_14ComposedLayoutINSA_7SwizzleILi3ELi4ELi3EEENSA_18smem_ptr_flag_bitsILi16EEENSU_INSB_IJNSC_ILi8EEESH_EEENSB_IJSH_SE_EEEEEEEvEENS13_INSA_23SM90_TMA_LOAD_MULTICASTES1E_vEEEENS_8epilogue10collective18CollectiveEpilogueINS1J_23Sm100TmaWarpSpecializedILi4ELi2ELi16ELb1ELb0EEEJSK_NSB_IJNSU_ISH_SE_EENSU_INSC_ILi32EEESE_EEEEESL_NSB_IJNSB_IJlllEEESE_SW_EEESL_S1T_NS1J_6fusion15FusionCallbacksIS1N_NS1U_17LinearCombinationISL_fSL_fLNS_15FloatRoundStyleE2EEESK_S1R_JEEENSA_5SM1004TMEM4LOAD26SM100_TMEM_LOAD_16dp256b4xES14_NS15_INS16_ILi2ELi4ELi3EEES19_NSU_INSB_IJS1A_S1P_EEENSB_IJS1P_SE_EEEEEEENSA_17SM75_U32x4_LDSM_NENSA_21SM90_TMA_STORE_IM2COLES28_NSA_17SM90_U32x4_STSM_NENSA_39AutoVectorizingCopyWithAssumedAlignmentILi128EEEEEEvvEEEEvNT_6ParamsE)
	.align		4
        /*000c*/ 	.word	index@(__assertfail)
	.align		4
        /*0010*/ 	.word	0x00000000
	.align		4
        /*0014*/ 	.word	0xfffffffe
	.align		4
        /*0018*/ 	.word	0x00000000
	.align		4
        /*001c*/ 	.word	0xfffffffd
	.align		4
        /*0020*/ 	.word	0x00000000
	.align		4
        /*0024*/ 	.word	0xfffffffc


//--------------------- .nv.constant4             --------------------------
	.section	.nv.constant4,"a",@progbits
	.align	8
	.align		8
.nv.constant4:
        /*0000*/ 	.dword	__assertfail
	.align		8
        /*0008*/ 	.dword	__unnamed_1
	.align		8
        /*0010*/ 	.dword	__unnamed_2
	.align		8
        /*0018*/ 	.dword	_ZN39_INTERNAL_f1235678_4_k_cu_4a7f0a01_42174cuda3std3__45__cpo5beginE
	.align		8
        /*0020*/ 	.dword	_ZN39_INTERNAL_f1235678_4_k_cu_4a7f0a01_42174cuda3std3__45__cpo3endE
	.align		8
        /*0028*/ 	.dword	_ZN39_INTERNAL_f1235678_4_k_cu_4a7f0a01_42174cuda3std3__45__cpo6cbeginE
	.align		8
        /*0030*/ 	.dword	_ZN39_INTERNAL_f1235678_4_k_cu_4a7f0a01_42174cuda3std3__45__cpo4cendE
	.align		8
        /*0038*/ 	.dword	_ZN39_INTERNAL_f1235678_4_k_cu_4a7f0a01_42174cuda3std3__441_GLOBAL__N__f1235678_4_k_cu_4a7f0a01_42176ignoreE
	.align		8
        /*0040*/ 	.dword	_ZN39_INTERNAL_f1235678_4_k_cu_4a7f0a01_42174cuda3std3__419piecewise_constructE
	.align		8
        /*0048*/ 	.dword	_ZN39_INTERNAL_f1235678_4_k_cu_4a7f0a01_42174cuda3std3__48in_placeE
	.align		8
        /*0050*/ 	.dword	_ZN39_INTERNAL_f1235678_4_k_cu_4a7f0a01_42174cuda3std6ranges3__45__cpo4swapE
	.align		8
        /*0058*/ 	.dword	_ZN39_INTERNAL_f1235678_4_k_cu_4a7f0a01_42174cuda3std6ranges3__45__cpo9iter_moveE
	.align		8
        /*0060*/ 	.dword	_ZN39_INTERNAL_f1235678_4_k_cu_4a7f0a01_42174cute7productE
	.align		8
        /*0068*/ 	.dword	_ZN39_INTERNAL_f1235678_4_k_cu_4a7f0a01_42174cute1_E
	.align		8
        /*0070*/ 	.dword	$str$27
	.align		8
        /*0078*/ 	.dword	$str$28
	.align		8
        /*0080*/ 	.dword	$str$29
	.align		8
        /*0088*/ 	.dword	$str$30


//--------------------- .text._ZN7cutlass13device_kernelINS_4conv6kernel13ConvUniversalINS1_16ConvProblemShapeILNS1_8OperatorE0ELi2EEENS1_10collective14CollectiveConvINS1_47MainloopSm100TmaUmmaWarpSpecializedImplicitGemmILS5_0ELi8ELi2ELi1ELi2EN4cute5tupleIJNSA_1CILi2EEENSC_ILi1EEESE_EEEEENSB_IJNSC_ILi64EEENSC_ILi128EEENSB_IJSH_EEEEEENS_10bfloat16_tESL_NSA_8TiledMMAINSA_8MMA_AtomIJNSA_20SM100_MMA_F16BF16_SSISL_SL_fLi64ELi128ELNSA_4UMMA5MajorE0ELSQ_0ELNSP_7ScaleInE0ELSR_0EEEEEENSA_6LayoutINSB_IJSE_SE_SE_EEENSB_IJNSC_ILi0EEESW_SW_EEEEENSB_IJNSA_10UnderscoreESZ_SZ_EEEEENS7_6detail27Sm100ImplicitGemmTileTraitsINSA_20SM90_TMA_LOAD_IM2COLENSA_14ComposedLayoutINSA_7SwizzleILi3ELi4ELi3EEENSA_18smem_ptr_flag_bitsILi16EEENSU_INSB_IJNSC_ILi8EEESH_EEENSB_IJSH_SE_EEEEEEEvEENS13_INSA_23SM90_TMA_LOAD_MULTICASTES1E_vEEEENS_8epilogue10collective18CollectiveEpilogueINS1J_23Sm100TmaWarpSpecializedILi4ELi2ELi16ELb1ELb0EEEJSK_NSB_IJNSU_ISH_SE_EENSU_INSC_ILi32EEESE_EEEEESL_NSB_IJNSB_IJlllEEESE_SW_EEESL_S1T_NS1J_6fusion15FusionCallbacksIS1N_NS1U_17LinearCombinationISL_fSL_fLNS_15FloatRoundStyleE2EEESK_S1R_JEEENSA_5SM1004TMEM4LOAD26SM100_TMEM_LOAD_16dp256b4xES14_NS15_INS16_ILi2ELi4ELi3EEES19_NSU_INSB_IJS1A_S1P_EEENSB_IJS1P_SE_EEEEEEENSA_17SM75_U32x4_LDSM_NENSA_21SM90_TMA_STORE_IM2COLES28_NSA_17SM90_U32x4_STSM_NENSA_39AutoVectorizingCopyWithAssumedAlignmentILi128EEEEEEvvEEEEvNT_6ParamsE --------------------------
	.section	.text._ZN7cutlass13device_kernelINS_4conv6kernel13ConvUniversalINS1_16ConvProblemShapeILNS1_8OperatorE0ELi2EEENS1_10collective14CollectiveConvINS1_47MainloopSm100TmaUmmaWarpSpecializedImplicitGemmILS5_0ELi8ELi2ELi1ELi2EN4cute5tupleIJNSA_1CILi2EEENSC_ILi1EEESE_EEEEENSB_IJNSC_ILi64EEENSC_ILi128EEENSB_IJSH_EEEEEENS_10bfloat16_tESL_NSA_8TiledMMAINSA_8MMA_AtomIJNSA_20SM100_MMA_F16BF16_SSISL_SL_fLi64ELi128ELNSA_4UMMA5MajorE0ELSQ_0ELNSP_7ScaleInE0ELSR_0EEEEEENSA_6LayoutINSB_IJSE_SE_SE_EEENSB_IJNSC_ILi0EEESW_SW_EEEEENSB_IJNSA_10UnderscoreESZ_SZ_EEEEENS7_6detail27Sm100ImplicitGemmTileTraitsINSA_20SM90_TMA_LOAD_IM2COLENSA_14ComposedLayoutINSA_7SwizzleILi3ELi4ELi3EEENSA_18smem_ptr_flag_bitsILi16EEENSU_INSB_IJNSC_ILi8EEESH_EEENSB_IJSH_SE_EEEEEEEvEENS13_INSA_23SM90_TMA_LOAD_MULTICASTES1E_vEEEENS_8epilogue10collective18CollectiveEpilogueINS1J_23Sm100TmaWarpSpecializedILi4ELi2ELi16ELb1ELb0EEEJSK_NSB_IJNSU_ISH_SE_EENSU_INSC_ILi32EEESE_EEEEESL_NSB_IJNSB_IJlllEEESE_SW_EEESL_S1T_NS1J_6fusion15FusionCallbacksIS1N_NS1U_17LinearCombinationISL_fSL_fLNS_15FloatRoundStyleE2EEESK_S1R_JEEENSA_5SM1004TMEM4LOAD26SM100_TMEM_LOAD_16dp256b4xES14_NS15_INS16_ILi2ELi4ELi3EEES19_NSU_INSB_IJS1A_S1P_EEENSB_IJS1P_SE_EEEEEEENSA_17SM75_U32x4_LDSM_NENSA_21SM90_TMA_STORE_IM2COLES28_NSA_17SM90_U32x4_STSM_NENSA_39AutoVectorizingCopyWithAssumedAlignmentILi128EEEEEEvvEEEEvNT_6ParamsE,"ax",@progbits
	.align	128
.text._ZN7cutlass13device_kernelINS_4conv6kernel13ConvUniversalINS1_16ConvProblemShapeILNS1_8OperatorE0ELi2EEENS1_10collective14CollectiveConvINS1_47MainloopSm100TmaUmmaWarpSpecializedImplicitGemmILS5_0ELi8ELi2ELi1ELi2EN4cute5tupleIJNSA_1CILi2EEENSC_ILi1EEESE_EEEEENSB_IJNSC_ILi64EEENSC_ILi128EEENSB_IJSH_EEEEEENS_10bfloat16_tESL_NSA_8TiledMMAINSA_8MMA_AtomIJNSA_20SM100_MMA_F16BF16_SSISL_SL_fLi64ELi128ELNSA_4UMMA5MajorE0ELSQ_0ELNSP_7ScaleInE0ELSR_0EEEEEENSA_6LayoutINSB_IJSE_SE_SE_EEENSB_IJNSC_ILi0EEESW_SW_EEEEENSB_IJNSA_10UnderscoreESZ_SZ_EEEEENS7_6detail27Sm100ImplicitGemmTileTraitsINSA_20SM90_TMA_LOAD_IM2COLENSA_14ComposedLayoutINSA_7SwizzleILi3ELi4ELi3EEENSA_18smem_ptr_flag_bitsILi16EEENSU_INSB_IJNSC_ILi8EEESH_EEENSB_IJSH_SE_EEEEEEEvEENS13_INSA_23SM90_TMA_LOAD_MULTICASTES1E_vEEEENS_8epilogue10collective18CollectiveEpilogueINS1J_23Sm100TmaWarpSpecializedILi4ELi2ELi16ELb1ELb0EEEJSK_NSB_IJNSU_ISH_SE_EENSU_INSC_ILi32EEESE_EEEEESL_NSB_IJNSB_IJlllEEESE_SW_EEESL_S1T_NS1J_6fusion15FusionCallbacksIS1N_NS1U_17LinearCombinationISL_fSL_fLNS_15FloatRoundStyleE2EEESK_S1R_JEEENSA_5SM1004TMEM4LOAD26SM100_TMEM_LOAD_16dp256b4xES14_NS15_INS16_ILi2ELi4ELi3EEES19_NSU_INSB_IJS1A_S1P_EEENSB_IJS1P_SE_EEEEEEENSA_17SM75_U32x4_LDSM_NENSA_21SM90_TMA_STORE_IM2COLES28_NSA_17SM90_U32x4_STSM_NENSA_39AutoVectorizingCopyWithAssumedAlignmentILi128EEEEEEvvEEEEvNT_6ParamsE:
        .type           _ZN7cutlass13device_kernelINS_4conv6kernel13ConvUniversalINS1_16ConvProblemShapeILNS1_8OperatorE0ELi2EEENS1_10collective14CollectiveConvINS1_47MainloopSm100TmaUmmaWarpSpecializedImplicitGemmILS5_0ELi8ELi2ELi1ELi2EN4cute5tupleIJNSA_1CILi2EEENSC_ILi1EEESE_EEEEENSB_IJNSC_ILi64EEENSC_ILi128EEENSB_IJSH_EEEEEENS_10bfloat16_tESL_NSA_8TiledMMAINSA_8MMA_AtomIJNSA_20SM100_MMA_F16BF16_SSISL_SL_fLi64ELi128ELNSA_4UMMA5MajorE0ELSQ_0ELNSP_7ScaleInE0ELSR_0EEEEEENSA_6LayoutINSB_IJSE_SE_SE_EEENSB_IJNSC_ILi0EEESW_SW_EEEEENSB_IJNSA_10UnderscoreESZ_SZ_EEEEENS7_6detail27Sm100ImplicitGemmTileTraitsINSA_20SM90_TMA_LOAD_IM2COLENSA_14ComposedLayoutINSA_7SwizzleILi3ELi4ELi3EEENSA_18smem_ptr_flag_bitsILi16EEENSU_INSB_IJNSC_ILi8EEESH_EEENSB_IJSH_SE_EEEEEEEvEENS13_INSA_23SM90_TMA_LOAD_MULTICASTES1E_vEEEENS_8epilogue10collective18CollectiveEpilogueINS1J_23Sm100TmaWarpSpecializedILi4ELi2ELi16ELb1ELb0EEEJSK_NSB_IJNSU_ISH_SE_EENSU_INSC_ILi32EEESE_EEEEESL_NSB_IJNSB_IJlllEEESE_SW_EEESL_S1T_NS1J_6fusion15FusionCallbacksIS1N_NS1U_17LinearCombinationISL_fSL_fLNS_15FloatRoundStyleE2EEESK_S1R_JEEENSA_5SM1004TMEM4LOAD26SM100_TMEM_LOAD_16dp256b4xES14_NS15_INS16_ILi2ELi4ELi3EEES19_NSU_INSB_IJS1A_S1P_EEENSB_IJS1P_SE_EEEEEEENSA_17SM75_U32x4_LDSM_NENSA_21SM90_TMA_STORE_IM2COLES28_NSA_17SM90_U32x4_STSM_NENSA_39AutoVectorizingCopyWithAssumedAlignmentILi128EEEEEEvvEEEEvNT_6ParamsE,@function
        .size           _ZN7cutlass13device_kernelINS_4conv6kernel13ConvUniversalINS1_16ConvProblemShapeILNS1_8OperatorE0ELi2EEENS1_10collective14CollectiveConvINS1_47MainloopSm100TmaUmmaWarpSpecializedImplicitGemmILS5_0ELi8ELi2ELi1ELi2EN4cute5tupleIJNSA_1CILi2EEENSC_ILi1EEESE_EEEEENSB_IJNSC_ILi64EEENSC_ILi128EEENSB_IJSH_EEEEEENS_10bfloat16_tESL_NSA_8TiledMMAINSA_8MMA_AtomIJNSA_20SM100_MMA_F16BF16_SSISL_SL_fLi64ELi128ELNSA_4UMMA5MajorE0ELSQ_0ELNSP_7ScaleInE0ELSR_0EEEEEENSA_6LayoutINSB_IJSE_SE_SE_EEENSB_IJNSC_ILi0EEESW_SW_EEEEENSB_IJNSA_10UnderscoreESZ_SZ_EEEEENS7_6detail27Sm100ImplicitGemmTileTraitsINSA_20SM90_TMA_LOAD_IM2COLENSA_14ComposedLayoutINSA_7SwizzleILi3ELi4ELi3EEENSA_18smem_ptr_flag_bitsILi16EEENSU_INSB_IJNSC_ILi8EEESH_EEENSB_IJSH_SE_EEEEEEEvEENS13_INSA_23SM90_TMA_LOAD_MULTICASTES1E_vEEEENS_8epilogue10collective18CollectiveEpilogueINS1J_23Sm100TmaWarpSpecializedILi4ELi2ELi16ELb1ELb0EEEJSK_NSB_IJNSU_ISH_SE_EENSU_INSC_ILi32EEESE_EEEEESL_NSB_IJNSB_IJlllEEESE_SW_EEESL_S1T_NS1J_6fusion15FusionCallbacksIS1N_NS1U_17LinearCombinationISL_fSL_fLNS_15FloatRoundStyleE2EEESK_S1R_JEEENSA_5SM1004TMEM4LOAD26SM100_TMEM_LOAD_16dp256b4xES14_NS15_INS16_ILi2ELi4ELi3EEES19_NSU_INSB_IJS1A_S1P_EEENSB_IJS1P_SE_EEEEEEENSA_17SM75_U32x4_LDSM_NENSA_21SM90_TMA_STORE_IM2COLES28_NSA_17SM90_U32x4_STSM_NENSA_39AutoVectorizingCopyWithAssumedAlignmentILi128EEEEEEvvEEEEvNT_6ParamsE,(.L_x_186 - _ZN7cutlass13device_kernelINS_4conv6kernel13ConvUniversalINS1_16ConvProblemShapeILNS1_8OperatorE0ELi2EEENS1_10collective14CollectiveConvINS1_47MainloopSm100TmaUmmaWarpSpecializedImplicitGemmILS5_0ELi8ELi2ELi1ELi2EN4cute5tupleIJNSA_1CILi2EEENSC_ILi1EEESE_EEEEENSB_IJNSC_ILi64EEENSC_ILi128EEENSB_IJSH_EEEEEENS_10bfloat16_tESL_NSA_8TiledMMAINSA_8MMA_AtomIJNSA_20SM100_MMA_F16BF16_SSISL_SL_fLi64ELi128ELNSA_4UMMA5MajorE0ELSQ_0ELNSP_7ScaleInE0ELSR_0EEEEEENSA_6LayoutINSB_IJSE_SE_SE_EEENSB_IJNSC_ILi0EEESW_SW_EEEEENSB_IJNSA_10UnderscoreESZ_SZ_EEEEENS7_6detail27Sm100ImplicitGemmTileTraitsINSA_20SM90_TMA_LOAD_IM2COLENSA_14ComposedLayoutINSA_7SwizzleILi3ELi4ELi3EEENSA_18smem_ptr_flag_bitsILi16EEENSU_INSB_IJNSC_ILi8EEESH_EEENSB_IJSH_SE_EEEEEEEvEENS13_INSA_23SM90_TMA_LOAD_MULTICASTES1E_vEEEENS_8epilogue10collective18CollectiveEpilogueINS1J_23Sm100TmaWarpSpecializedILi4ELi2ELi16ELb1ELb0EEEJSK_NSB_IJNSU_ISH_SE_EENSU_INSC_ILi32EEESE_EEEEESL_NSB_IJNSB_IJlllEEESE_SW_EEESL_S1T_NS1J_6fusion15FusionCallbacksIS1N_NS1U_17LinearCombinationISL_fSL_fLNS_15FloatRoundStyleE2EEESK_S1R_JEEENSA_5SM1004TMEM4LOAD26SM100_TMEM_LOAD_16dp256b4xES14_NS15_INS16_ILi2ELi4ELi3EEES19_NSU_INSB_IJS1A_S1P_EEENSB_IJS1P_SE_EEEEEEENSA_17SM75_U32x4_LDSM_NENSA_21SM90_TMA_STORE_IM2COLES28_NSA_17SM90_U32x4_STSM_NENSA_39AutoVectorizingCopyWithAssumedAlignmentILi128EEEEEEvvEEEEvNT_6ParamsE)
        .other          _ZN7cutlass13device_kernelINS_4conv6kernel13ConvUniversalINS1_16ConvProblemShapeILNS1_8OperatorE0ELi2EEENS1_10collective14CollectiveConvINS1_47MainloopSm100TmaUmmaWarpSpecializedImplicitGemmILS5_0ELi8ELi2ELi1ELi2EN4cute5tupleIJNSA_1CILi2EEENSC_ILi1EEESE_EEEEENSB_IJNSC_ILi64EEENSC_ILi128EEENSB_IJSH_EEEEEENS_10bfloat16_tESL_NSA_8TiledMMAINSA_8MMA_AtomIJNSA_20SM100_MMA_F16BF16_SSISL_SL_fLi64ELi128ELNSA_4UMMA5MajorE0ELSQ_0ELNSP_7ScaleInE0ELSR_0EEEEEENSA_6LayoutINSB_IJSE_SE_SE_EEENSB_IJNSC_ILi0EEESW_SW_EEEEENSB_IJNSA_10UnderscoreESZ_SZ_EEEEENS7_6detail27Sm100ImplicitGemmTileTraitsINSA_20SM90_TMA_LOAD_IM2COLENSA_14ComposedLayoutINSA_7SwizzleILi3ELi4ELi3EEENSA_18smem_ptr_flag_bitsILi16EEENSU_INSB_IJNSC_ILi8EEESH_EEENSB_IJSH_SE_EEEEEEEvEENS13_INSA_23SM90_TMA_LOAD_MULTICASTES1E_vEEEENS_8epilogue10collective18CollectiveEpilogueINS1J_23Sm100TmaWarpSpecializedILi4ELi2ELi16ELb1ELb0EEEJSK_NSB_IJNSU_ISH_SE_EENSU_INSC_ILi32EEESE_EEEEESL_NSB_IJNSB_IJlllEEESE_SW_EEESL_S1T_NS1J_6fusion15FusionCallbacksIS1N_NS1U_17LinearCombinationISL_fSL_fLNS_15FloatRoundStyleE2EEESK_S1R_JEEENSA_5SM1004TMEM4LOAD26SM100_TMEM_LOAD_16dp256b4xES14_NS15_INS16_ILi2ELi4ELi3EEES19_NSU_INSB_IJS1A_S1P_EEENSB_IJS1P_SE_EEEEEEENSA_17SM75_U32x4_LDSM_NENSA_21SM90_TMA_STORE_IM2COLES28_NSA_17SM90_U32x4_STSM_NENSA_39AutoVectorizingCopyWithAssumedAlignmentILi128EEEEEEvvEEEEvNT_6ParamsE,@"STO_CUDA_ENTRY STV_DEFAULT"
_ZN7cutlass13device_kernelINS_4conv6kernel13ConvUniversalINS1_16ConvProblemShapeILNS1_8OperatorE0ELi2EEENS1_10collective14CollectiveConvINS1_47MainloopSm100TmaUmmaWarpSpecializedImplicitGemmILS5_0ELi8ELi2ELi1ELi2EN4cute5tupleIJNSA_1CILi2EEENSC_ILi1EEESE_EEEEENSB_IJNSC_ILi64EEENSC_ILi128EEENSB_IJSH_EEEEEENS_10bfloat16_tESL_NSA_8TiledMMAINSA_8MMA_AtomIJNSA_20SM100_MMA_F16BF16_SSISL_SL_fLi64ELi128ELNSA_4UMMA5MajorE0ELSQ_0ELNSP_7ScaleInE0ELSR_0EEEEEENSA_6LayoutINSB_IJSE_SE_SE_EEENSB_IJNSC_ILi0EEESW_SW_EEEEENSB_IJNSA_10UnderscoreESZ_SZ_EEEEENS7_6detail27Sm100ImplicitGemmTileTraitsINSA_20SM90_TMA_LOAD_IM2COLENSA_14ComposedLayoutINSA_7SwizzleILi3ELi4ELi3EEENSA_18smem_ptr_flag_bitsILi16EEENSU_INSB_IJNSC_ILi8EEESH_EEENSB_IJSH_SE_EEEEEEEvEENS13_INSA_23SM90_TMA_LOAD_MULTICASTES1E_vEEEENS_8epilogue10collective18CollectiveEpilogueINS1J_23Sm100TmaWarpSpecializedILi4ELi2ELi16ELb1ELb0EEEJSK_NSB_IJNSU_ISH_SE_EENSU_INSC_ILi32EEESE_EEEEESL_NSB_IJNSB_IJlllEEESE_SW_EEESL_S1T_NS1J_6fusion15FusionCallbacksIS1N_NS1U_17LinearCombinationISL_fSL_fLNS_15FloatRoundStyleE2EEESK_S1R_JEEENSA_5SM1004TMEM4LOAD26SM100_TMEM_LOAD_16dp256b4xES14_NS15_INS16_ILi2ELi4ELi3EEES19_NSU_INSB_IJS1A_S1P_EEENSB_IJS1P_SE_EEEEEEENSA_17SM75_U32x4_LDSM_NENSA_21SM90_TMA_STORE_IM2COLES28_NSA_17SM90_U32x4_STSM_NENSA_39AutoVectorizingCopyWithAssumedAlignmentILi128EEEEEEvvEEEEvNT_6ParamsE:
[----:B------:R-:W1:Y:S01]  /*0000*/  LDC R1, c[0x0][0x37c] ;  /* 0x0000df00ff017b82 */ /* 0x000e620000000800 */
[----:B------:R-:W2:Y:S01]  /*0010*/  S2R R48, SR_TID.X ;  /* 0x0000000000307919 */ /* 0x000ea20000002100 */
[----:B------:R-:W3:Y:S01]  /*0020*/  LDCU.64 UR8, c[0x0][0x890] ;  /* 0x00011200ff0877ac */ /* 0x000ee20008000a00 */
[----:B-1----:R-:W-:Y:S01]  /*0030*/  VIADD R1, R1, 0xfffffff8 ;  /* 0xfffffff801017836 */ /* 0x002fe20000000000 */
[----:B------:R-:W-:Y:S02]  /*0040*/  PRMT R49, RZ, 0x7610, R49 ;  /* 0x00007610ff317816 */ /* 0x000fe40000000031 */
[----:B------:R-:W-:Y:S01]  /*0050*/  ELECT P3, URZ, PT ;  /* 0x0000000000ff782f */ /* 0x000fe20003860000 */
[----:B---3--:R-:W-:-:S04]  /*0060*/  UISETP.NE.U32.AND UP0, UPT, UR8, URZ, UPT ;  /* 0x000000ff0800728c */ /* 0x008fc8000bf05070 */
[----:B------:R-:W-:Y:S01]  /*0070*/  UISETP.NE.AND.EX UP0, UPT, UR9, URZ, UPT, UP0 ;  /* 0x000000ff0900728c */ /* 0x000fe2000bf05300 */
[----:B--2---:R-:W-:-:S05]  /*0080*/  SHF.R.U32.HI R50, RZ, 0x5, R48 ;  /* 0x00000005ff327819 */ /* 0x004fca0000011630 */
[----:B------:R-:W1:Y:S02]  /*0090*/  SHFL.IDX PT, R0, R50, RZ, 0x1f ;  /* 0x00001fff32007589 */ /* 0x000e6400000e0000 */
[----:B-1----:R-:W-:Y:S01]  /*00a0*/  R2UR UR18, R0 ;  /* 0x00000000001272ca */ /* 0x002fe200000e0000 */
[----:B------:R-:W-:-:S14]  /*00b0*/  BRA.U UP0, `(.L_x_0) ;  /* 0x0000000100307547 */ /* 0x000fdc000b800000 */
[----:B------:R-:W1:Y:S02]  /*00c0*/  LDCU.64 UR4, c[0x0][0x888] ;  /* 0x00011100ff0477ac */ /* 0x000e640008000a00 */
[----:B-1----:R-:W-:-:S04]  /*00d0*/  UISETP.NE.U32.AND UP0, UPT, UR4, URZ, UPT ;  /* 0x000000ff0400728c */ /* 0x002fc8000bf05070 */
[----:B------:R-:W-:-:S09]  /*00e0*/  UISETP.NE.AND.EX UP0, UPT, UR5, URZ, UPT, UP0 ;  /* 0x000000ff0500728c */ /* 0x000fd2000bf05300 */
[----:B------:R-:W-:Y:S05]  /*00f0*/  BRA.U !UP0, `(.L_x_1) ;  /* 0x0000000108147547 */ /* 0x000fea000b800000 */
[----:B------:R-:W1:Y:S01]  /*0100*/  LDC.64 R2, c[0x0][0x888] ;  /* 0x00022200ff027b82 */ /* 0x000e620000000a00 */
[----:B------:R-:W1:Y:S02]  /*0110*/  LDCU.64 UR4, c[0x0][0x358] ;  /* 0x00006b00ff0477ac */ /* 0x000e640008000a00 */
[----:B-1----:R1:W5:Y:S01]  /*0120*/  LDG.E R27, desc[UR4][R2.64] ;  /* 0x00000004021b7981 */ /* 0x002362000c1e1900 */
[----:B------:R-:W-:Y:S01]  /*0130*/  HFMA2 R49, -RZ, RZ, 0, 5.9604644775390625e-08 ;  /* 0x00000001ff317431 */ /* 0x000fe200000001ff */
[----:B------:R-:W-:Y:S05]  /*0140*/  BRA `(.L_x_0) ;  /* 0x00000000000c7947 */ /* 0x000fea0003800000 */
.L_x_1:
[----:B------:R-:W1:Y:S01]  /*0150*/  LDCU UR4, c[0x0][0x880] ;  /* 0x00011000ff0477ac */ /* 0x000e620008000800 */
[----:B------:R-:W-:Y:S01]  /*0160*/  HFMA2 R49, -RZ, RZ, 0, 5.9604644775390625e-08 ;  /* 0x00000001ff317431 */ /* 0x000fe200000001ff */
[----:B-1----:R-:W-:-:S07]  /*0170*/  MOV R27, UR4 ;  /* 0x00000004001b7c02 */ /* 0x002fce0008000f00 */
.L_x_0:
[----:B------:R-:W2:Y:S02]  /*0180*/  LDCU.64 UR4, c[0x0][0x8b0] ;  /* 0x00011600ff0477ac */ /* 0x000ea40008000a00 */
[----:B--2---:R-:W-:-:S04]  /*0190*/  UISETP.NE.U32.AND UP0, UPT, UR4, URZ, UPT ;  /* 0x000000ff0400728c */ /* 0x004fc8000bf05070 */
[----:B------:R-:W-:-:S09]  /*01a0*/  UISETP.NE.AND.EX UP0, UPT, UR5, URZ, UPT, UP0 ;  /* 0x000000ff0500728c */ /* 0x000fd2000bf05300 */
[----:B------:R-:W-:Y:S05]  /*01b0*/  BRA.U UP0, `(.L_x_2) ;  /* 0x0000000100287547 */ /* 0x000fea000b800000 */
[----:B------:R-:W2:Y:S02]  /*01c0*/  LDCU.64 UR4, c[0x0][0x8a8] ;  /* 0x00011500ff0477ac */ /* 0x000ea40008000a00 */
[----:B--2---:R-:W-:-:S04]  /*01d0*/  UISETP.NE.U32.AND UP0, UPT, UR4, URZ, UPT ;  /* 0x000000ff0400728c */ /* 0x004fc8000bf05070 */
[----:B------:R-:W-:-:S09]  /*01e0*/  UISETP.NE.AND.EX UP0, UPT, UR5, URZ, UPT, UP0 ;  /* 0x000000ff0500728c */ /* 0x000fd2000bf05300 */
[----:B------:R-:W-:Y:S05]  /*01f0*/  BRA.U !UP0, `(.L_x_3) ;  /* 0x0000000108107547 */ /* 0x000fea000b800000 */
[----:B------:R-:W2:Y:S01]  /*0200*/  LDC.64 R24, c[0x0][0x8a8] ;  /* 0x00022a00ff187b82 */ /* 0x000ea20000000a00 */
[----:B------:R-:W2:Y:S02]  /*0210*/  LDCU.64 UR4, c[0x0][0x358] ;  /* 0x00006b00ff0477ac */ /* 0x000ea40008000a00 */
[----:B--2---:R2:W5:Y:S01]  /*0220*/  LDG.E R24, desc[UR4][R24.64] ;  /* 0x0000000418187981 */ /* 0x004562000c1e1900 */
[----:B------:R-:W-:Y:S05]  /*0230*/  BRA `(.L_x_2) ;  /* 0x0000000000087947 */ /* 0x000fea0003800000 */
.L_x_3:
[----:B------:R-:W2:Y:S02]  /*0240*/  LDCU UR4, c[0x0][0x8a0] ;  /* 0x00011400ff0477ac */ /* 0x000ea40008000800 */
[----:B--2---:R-:W-:Y:S02]  /*0250*/  MOV R24, UR4 ;  /* 0x0000000400187c02 */ /* 0x004fe40008000f00 */
.L_x_2:
[----:B------:R-:W-:Y:S01]  /*0260*/  IMAD.U32 R0, RZ, RZ, UR18 ;  /* 0x00000012ff007e24 */ /* 0x000fe2000f8e00ff */
[----:B------:R-:W-:Y:S04]  /*0270*/  BSSY.RECONVERGENT B0, `(.L_x_4) ;  /* 0x000000c000007945 */ /* 0x000fe80003800200 */
[C---:B------:R-:W-:Y:S02]  /*0280*/  ISETP.NE.OR P1, PT, R0.reuse, 0x1, !P3 ;  /* 0x000000010000780c */ /* 0x040fe40005f25670 */
[----:B------:R-:W-:-:S11]  /*0290*/  ISETP.NE.OR P0, PT, R0, 0x3, !P3 ;  /* 0x000000030000780c */ /* 0x000fd60005f05670 */
[----:B------:R-:W-:Y:S05]  /*02a0*/  @P1 BRA `(.L_x_5) ;  /* 0x0000000000201947 */ /* 0x000fea0003800000 */
[----:B------:R-:W3:Y:S02]  /*02b0*/  LDCU.64 UR4, c[0x0][0x348] ;  /* 0x00006900ff0477ac */ /* 0x000ee40008000a00 */
[----:B---3--:R-:W-:Y:S02]  /*02c0*/  UIADD3 UR6, UP1, UPT, UR4, 0x80, URZ ;  /* 0x0000008004067890 */ /* 0x008fe4000ff3e0ff */
[----:B------:R-:W-:Y:S02]  /*02d0*/  UIADD3 UR4, UP0, UPT, UR4, 0x180, URZ ;  /* 0x0000018004047890 */ /* 0x000fe4000ff1e0ff */
[----:B------:R-:W-:Y:S02]  /*02e0*/  UIADD3.X UR7, UPT, UPT, URZ, UR5, URZ, UP1, !UPT ;  /* 0x00000005ff077290 */ /* 0x000fe40008ffe4ff */
[----:B------:R-:W-:-:S07]  /*02f0*/  UIADD3.X UR5, UPT, UPT, URZ, UR5, URZ, UP0, !UPT ;  /* 0x00000005ff057290 */ /* 0x000fce00087fe4ff */
[----:B------:R3:W-:Y:S02]  /*0300*/  UTMACCTL.PF [UR6] ;  /* 0x00000000060079b9 */ /* 0x0007e40008040000 */
[----:B------:R3:W-:Y:S02]  /*0310*/  UTMACCTL.PF [UR4] ;  /* 0x00000000040079b9 */ /* 0x0007e40008040000 */
[----:B---3--:R-:W-:Y:S01]  /*0320*/  NOP ;  /* 0x0000000000007918 */ /* 0x008fe20000000000 */
.L_x_5:
[----:B------:R-:W-:Y:S05]  /*0330*/  BSYNC.RECONVERGENT B0 ;  /* 0x0000000000007941 */ /* 0x000fea0003800200 */
.L_x_4:
[----:B------:R-:W-:Y:S04]  /*0340*/  BSSY.RECONVERGENT B0, `(.L_x_6) ;  /* 0x000000a000007945 */ /* 0x000fe80003800200 */
        /* <DEDUP_REMOVED lines=9> */
.L_x_7:
[----:B------:R-:W-:Y:S05]  /*03e0*/  BSYNC.RECONVERGENT B0 ;  /* 0x0000000000007941 */ /* 0x000fea0003800200 */
.L_x_6:
[----:B------:R-:W3:Y:S01]  /*03f0*/  LDCU.64 UR4, c[0x0][0x888] ;  /* 0x00011100ff0477ac */ /* 0x000ee20008000a00 */
[----:B------:R-:W-:Y:S02]  /*0400*/  UISETP.EQ.U32.AND UP2, UPT, UR8, URZ, UPT ;  /* 0x000000ff0800728c */ /* 0x000fe4000bf42070 */
[----:B------:R-:W-:Y:S02]  /*0410*/  UPLOP3.LUT UP3, UPT, UPT, UPT, UPT, 0x80, 0x8 ;  /* 0x000000000008789c */ /* 0x000fe40003f6f070 */
[----:B---3--:R-:W-:-:S04]  /*0420*/  UISETP.NE.U32.AND UP0, UPT, UR4, URZ, UPT ;  /* 0x000000ff0400728c */ /* 0x008fc8000bf05070 */
[----:B------:R-:W-:-:S04]  /*0430*/  UISETP.NE.AND.EX UP1, UPT, UR5, URZ, UPT, UP0 ;  /* 0x000000ff0500728c */ /* 0x000fc8000bf25300 */
[----:B------:R-:W-:-:S04]  /*0440*/  UISETP.EQ.OR.EX UP4, UPT, UR9, URZ, !UP1, UP2 ;  /* 0x000000ff0900728c */ /* 0x000fc8000cf82720 */
[----:B------:R-:W-:-:S06]  /*0450*/  UP2UR UR4, UPR, URZ, 0x10 ;  /* 0x00000010ff047883 */ /* 0x000fcc0008000000 */
[----:B------:R-:W-:Y:S01]  /*0460*/  MOV R60, UR4 ;  /* 0x00000004003c7c02 */ /* 0x000fe20008000f00 */
[----:B------:R-:W-:Y:S06]  /*0470*/  BRA.U !UP4, `(.L_x_8) ;  /* 0x000000010c207547 */ /* 0x000fec000b800000 */
[----:B------:R-:W-:Y:S01]  /*0480*/  UISETP.NE.U32.AND UP2, UPT, UR8, URZ, UPT ;  /* 0x000000ff0800728c */ /* 0x000fe2000bf45070 */
[----:B-----5:R-:W-:Y:S01]  /*0490*/  FSETP.NEU.AND P0, PT, R27, RZ, PT ;  /* 0x000000ff1b00720b */ /* 0x020fe20003f0d000 */
[----:B------:R-:W-:Y:S02]  /*04a0*/  USEL UR4, URZ, 0xffffffff, UP1 ;  /* 0xffffffffff047887 */ /* 0x000fe40008800000 */
[----:B------:R-:W-:-:S10]  /*04b0*/  UISETP.NE.AND.EX UP2, UPT, UR9, URZ, UPT, UP2 ;  /* 0x000000ff0900728c */ /* 0x000fd4000bf45320 */
[----:B------:R-:W-:Y:S01]  /*04c0*/  VOTEU.ANY UP0, P0 ;  /* 0x0000000000ff7886 */ /* 0x000fe20000000100 */
[----:B------:R-:W-:-:S04]  /*04d0*/  @!UP2 USEL UR4, URZ, 0xffffffff, UP0 ;  /* 0xffffffffff04a887 */ /* 0x000fc80008000000 */
[----:B------:R-:W-:-:S04]  /*04e0*/  ULOP3.LUT UR4, UR4, 0x1, URZ, 0xc0, !UPT ;  /* 0x0000000104047892 */ /* 0x000fc8000f8ec0ff */
[----:B------:R-:W-:-:S11]  /*04f0*/  UISETP.NE.U32.AND UP3, UPT, UR4, 0x1, UPT ;  /* 0x000000010400788c */ /* 0x000fd6000bf65070 */
.L_x_8:
[----:B-1----:R-:W1:Y:S02]  /*0500*/  SHFL.IDX PT, R2, R50, RZ, 0x1f ;  /* 0x00001fff32027589 */ /* 0x002e6400000e0000 */
[----:B-1----:R-:W-:-:S13]  /*0510*/  ISETP.NE.AND P0, PT, R2, RZ, PT ;  /* 0x000000ff0200720c */ /* 0x002fda0003f05270 */
[----:B------:R-:W-:Y:S05]  /*0520*/  @P0 BRA `(.L_x_9) ;  /* 0x0000000000840947 */ /* 0x000fea0003800000 */
[----:B------:R-:W-:Y:S01]  /*0530*/  ELECT P0, URZ, PT ;  /* 0x0000000000ff782f */ /* 0x000fe20003800000 */
[----:B------:R-:W-:-:S12]  /*0540*/  BSSY.RECONVERGENT B0, `(.L_x_9) ;  /* 0x000001f000007945 */ /* 0x000fd80003800200 */
[----:B------:R-:W-:Y:S05]  /*0550*/  @!P0 BRA `(.L_x_10) ;  /* 0x0000000000748947 */ /* 0x000fea0003800000 */
[----:B------:R-:W1:Y:S01]  /*0560*/  S2UR UR4, SR_CgaCtaId ;  /* 0x00000000000479c3 */ /* 0x000e620000008800 */
[----:B------:R-:W-:Y:S01]  /*0570*/  UMOV UR5, 0x400 ;  /* 0x0000040000057882 */ /* 0x000fe20000000000 */
[----:B------:R-:W-:Y:S01]  /*0580*/  UMOV UR8, 0x1 ;  /* 0x0000000100087882 */ /* 0x000fe20000000000 */
[----:B------:R-:W-:Y:S01]  /*0590*/  UMOV UR6, 0x2 ;  /* 0x0000000200067882 */ /* 0x000fe20000000000 */
[----:B------:R-:W-:-:S04]  /*05a0*/  UIADD3 UR8, UPT, UPT, -UR8, 0x100000, URZ ;  /* 0x0010000008087890 */ /* 0x000fc8000fffe1ff */
[----:B------:R-:W-:Y:S02]  /*05b0*/  USHF.L.U32 UR9, UR8, 0xb, URZ ;  /* 0x0000000b08097899 */ /* 0x000fe400080006ff */
[----:B------:R-:W-:Y:S02]  /*05c0*/  USHF.L.U32 UR8, UR8, 0x1, URZ ;  /* 0x0000000108087899 */ /* 0x000fe400080006ff */
[----:B------:R-:W-:-:S04]  /*05d0*/  UIADD3 UR6, UPT, UPT, -UR6, 0x100000, URZ ;  /* 0x0010000006067890 */ /* 0x000fc8000fffe1ff */
[----:B------:R-:W-:Y:S02]  /*05e0*/  USHF.L.U32 UR7, UR6, 0xb, URZ ;  /* 0x0000000b06077899 */ /* 0x000fe400080006ff */
[----:B------:R-:W-:Y:S02]  /*05f0*/  USHF.L.U32 UR6, UR6, 0x1, URZ ;  /* 0x0000000106067899 */ /* 0x000fe400080006ff */
[----:B-1----:R-:W-:Y:S01]  /*0600*/  ULEA UR4, UR4, UR5, 0x18 ;  /* 0x0000000504047291 */ /* 0x002fe2000f8ec0ff */
[----:B------:R-:W1:Y:S11]  /*0610*/  FENCE.VIEW.ASYNC.S ;  /* 0x00000000000073c6 */ /* 0x000e760000000000 */
[----:B-1----:R1:W3:Y:S01]  /*0620*/  SYNCS.EXCH.64 URZ, [UR4], UR8 ;  /* 0x0000000804ff75b2 */ /* 0x0022e20008000100 */
[----:B------:R1:W4:Y:S01]  /*0630*/  SYNCS.EXCH.64 URZ, [UR4+0x40], UR6 ;  /* 0x0000400604ff75b2 */ /* 0x0003220008000100 */
[----:B------:R1:W1:Y:S01]  /*0640*/  SYNCS.EXCH.64 URZ, [UR4+0x8], UR8 ;  /* 0x0000080804ff75b2 */ /* 0x0002620008000100 */
        /* <DEDUP_REMOVED lines=13> */
[----:B------:R-:W-:Y:S01]  /*0720*/  NOP ;  /* 0x0000000000007918 */ /* 0x000fe20000000000 */
.L_x_10:
[----:B-1----:R-:W-:Y:S05]  /*0730*/  BSYNC.RECONVERGENT B0 ;  /* 0x0000000000007941 */ /* 0x002fea0003800200 */
.L_x_9:
[----:B------:R-:W1:Y:S01]  /*0740*/  SHFL.IDX PT, R2, R50, RZ, 0x1f ;  /* 0x00001fff32027589 */ /* 0x000e6200000e0000 */
[----:B------:R-:W-:Y:S01]  /*0750*/  NOP ;  /* 0x0000000000007918 */ /* 0x000fe20000000000 */
[----:B-1----:R-:W-:-:S13]  /*0760*/  ISETP.NE.AND P0, PT, R2, 0x1, PT ;  /* 0x000000010200780c */ /* 0x002fda0003f05270 */
[----:B------:R-:W-:Y:S05]  /*0770*/  @P0 BRA `(.L_x_11) ;  /* 0x0000000000580947 */ /* 0x000fea0003800000 */
        /* <DEDUP_REMOVED lines=9> */
[----:B------:R-:W-:Y:S01]  /*0810*/  USHF.L.U32 UR6, UR6, 0x1, URZ ;  /* 0x0000000106067899 */ /* 0x000fe200080006ff */
[----:B------:R-:W-:Y:S01]  /*0820*/  ELECT P0, URZ, PT ;  /* 0x0000000000ff782f */ /* 0x000fe20003800000 */
[----:B-1----:R-:W-:Y:S01]  /*0830*/  ULEA UR4, UR4, UR5, 0x18 ;  /* 0x0000000504047291 */ /* 0x002fe2000f8ec0ff */
[----:B------:R-:W1:Y:S11]  /*0840*/  FENCE.VIEW.ASYNC.S ;  /* 0x00000000000073c6 */ /* 0x000e760000000000 */
[----:B-1----:R1:W1:Y:S01]  /*0850*/  SYNCS.EXCH.64 URZ, [UR4+0x80], UR8 ;  /* 0x0000800804ff75b2 */ /* 0x0022620008000100 */
        /* <DEDUP_REMOVED lines=8> */
.L_x_11:
[----:B------:R-:W2:Y:S01]  /*08e0*/  SHFL.IDX PT, R2, R50, RZ, 0x1f ;  /* 0x00001fff32027589 */ /* 0x000ea200000e0000 */
[----:B------:R-:W-:Y:S01]  /*08f0*/  NOP ;  /* 0x0000000000007918 */ /* 0x000fe20000000000 */
[----:B--2---:R-:W-:-:S13]  /*0900*/  ISETP.NE.AND P0, PT, R2, 0x3, PT ;  /* 0x000000030200780c */ /* 0x004fda0003f05270 */
[----:B------:R-:W-:Y:S05]  /*0910*/  @P0 BRA `(.L_x_12) ;  /* 0x0000000000300947 */ /* 0x000fea0003800000 */
[----:B-1----:R-:W1:Y:S01]  /*0920*/  S2UR UR4, SR_CgaCtaId ;  /* 0x00000000000479c3 */ /* 0x002e620000008800 */
[----:B------:R-:W-:Y:S01]  /*0930*/  UMOV UR6, 0x400 ;  /* 0x0000040000067882 */ /* 0x000fe20000000000 */
[----:B------:R-:W-:Y:S01]  /*0940*/  UMOV UR5, 0x20 ;  /* 0x0000002000057882 */ /* 0x000fe20000000000 */
[----:B------:R-:W-:Y:S01]  /*0950*/  ELECT P0, URZ, PT ;  /* 0x0000000000ff782f */ /* 0x000fe20003800000 */
[----:B-1----:R-:W-:Y:S02]  /*0960*/  ULEA UR6, UR4, UR6, 0x18 ;  /* 0x0000000604067291 */ /* 0x002fe4000f8ec0ff */
[----:B------:R-:W-:-:S04]  /*0970*/  UIADD3 UR4, UPT, UPT, -UR5, 0x100000, URZ ;  /* 0x0010000005047890 */ /* 0x000fc8000fffe1ff */
[----:B------:R-:W-:Y:S02]  /*0980*/  USHF.L.U32 UR5, UR4, 0xb, URZ ;  /* 0x0000000b04057899 */ /* 0x000fe400080006ff */
[----:B------:R-:W-:Y:S01]  /*0990*/  USHF.L.U32 UR4, UR4, 0x1, URZ ;  /* 0x0000000104047899 */ /* 0x000fe200080006ff */
[----:B------:R-:W1:Y:S11]  /*09a0*/  FENCE.VIEW.ASYNC.S ;  /* 0x00000000000073c6 */ /* 0x000e760000000000 */
[----:B-1----:R2:W1:Y:S01]  /*09b0*/  SYNCS.EXCH.64 URZ, [UR6+0xc0], UR4 ;  /* 0x0000c00406ff75b2 */ /* 0x0024620008000100 */
[----:B------:R2:W1:Y:S02]  /*09c0*/  SYNCS.EXCH.64 URZ, [UR6+0xc8], UR4 ;  /* 0x0000c80406ff75b2 */ /* 0x0004640008000100 */
[----:B--2---:R-:W-:Y:S01]  /*09d0*/  NOP ;  /* 0x0000000000007918 */ /* 0x004fe20000000000 */
.L_x_12:
[----:B------:R-:W2:Y:S01]  /*09e0*/  SHFL.IDX PT, R2, R50, RZ, 0x1f ;  /* 0x00001fff32027589 */ /* 0x000ea200000e0000 */
[----:B------:R-:W-:Y:S01]  /*09f0*/  NOP ;  /* 0x0000000000007918 */ /* 0x000fe20000000000 */
[----:B--2---:R-:W-:-:S13]  /*0a00*/  ISETP.NE.AND P0, PT, R2, 0x4, PT ;  /* 0x000000040200780c */ /* 0x004fda0003f05270 */
[----:B------:R-:W-:Y:S05]  /*0a10*/  @P0 BRA `(.L_x_13) ;  /* 0x0000000000440947 */ /* 0x000fea0003800000 */
[----:B-1----:R-:W1:Y:S01]  /*0a20*/  S2UR UR6, SR_CgaCtaId ;  /* 0x00000000000679c3 */ /* 0x002e620000008800 */
[----:B------:R-:W-:Y:S01]  /*0a30*/  UMOV UR4, 0x1e0 ;  /* 0x000001e000047882 */ /* 0x000fe20000000000 */
[----:B------:R-:W-:Y:S01]  /*0a40*/  UMOV UR5, 0x400 ;  /* 0x0000040000057882 */ /* 0x000fe20000000000 */
[----:B------:R-:W-:Y:S01]  /*0a50*/  USEL UR4, UR4, 0x1a0, UP3 ;  /* 0x000001a004047887 */ /* 0x000fe20009800000 */
[----:B------:R-:W-:Y:S01]  /*0a60*/  UMOV UR8, 0x1 ;  /* 0x0000000100087882 */ /* 0x000fe20000000000 */
[----:B------:R-:W-:Y:S01]  /*0a70*/  ELECT P0, URZ, PT ;  /* 0x0000000000ff782f */ /* 0x000fe20003800000 */
[----:B------:R-:W-:-:S04]  /*0a80*/  UIADD3 UR8, UPT, UPT, -UR8, 0x100000, URZ ;  /* 0x0010000008087890 */ /* 0x000fc8000fffe1ff */
[----:B------:R-:W-:Y:S02]  /*0a90*/  USHF.L.U32 UR9, UR8, 0xb, URZ ;  /* 0x0000000b08097899 */ /* 0x000fe400080006ff */
[----:B------:R-:W-:Y:S02]  /*0aa0*/  USHF.L.U32 UR8, UR8, 0x1, URZ ;  /* 0x0000000108087899 */ /* 0x000fe400080006ff */
[----:B-1----:R-:W-:Y:S02]  /*0ab0*/  ULEA UR6, UR6, UR5, 0x18 ;  /* 0x0000000506067291 */ /* 0x002fe4000f8ec0ff */
[----:B------:R-:W-:-:S04]  /*0ac0*/  UIADD3 UR4, UPT, UPT, -UR4, 0x100000, URZ ;  /* 0x0010000004047890 */ /* 0x000fc8000fffe1ff */
[----:B------:R-:W-:Y:S02]  /*0ad0*/  USHF.L.U32 UR5, UR4, 0xb, URZ ;  /* 0x0000000b04057899 */ /* 0x000fe400080006ff */
[----:B------:R-:W-:Y:S01]  /*0ae0*/  USHF.L.U32 UR4, UR4, 0x1, URZ ;  /* 0x0000000104047899 */ /* 0x000fe200080006ff */
[----:B------:R-:W1:Y:S03]  /*0af0*/  FENCE.VIEW.ASYNC.S ;  /* 0x00000000000073c6 */ /* 0x000e660000000000 */
[----:B-1----:R2:W1:Y:S08]  /*0b00*/  SYNCS.EXCH.64 URZ, [UR6+0xd0], UR8 ;  /* 0x0000d00806ff75b2 */ /* 0x0024700008000100 */
[----:B------:R2:W1:Y:S02]  /*0b10*/  SYNCS.EXCH.64 URZ, [UR6+0xd8], UR4 ;  /* 0x0000d80406ff75b2 */ /* 0x0004640008000100 */
[----:B--2---:R-:W-:Y:S01]  /*0b20*/  NOP ;  /* 0x0000000000007918 */ /* 0x004fe20000000000 */
.L_x_13:
[----:B------:R-:W2:Y:S01]  /*0b30*/  SHFL.IDX PT, R2, R50, RZ, 0x1f ;  /* 0x00001fff32027589 */ /* 0x000ea200000e0000 */
[----:B------:R-:W-:Y:S01]  /*0b40*/  NOP ;  /* 0x0000000000007918 */ /* 0x000fe20000000000 */
[----:B--2---:R-:W-:-:S13]  /*0b50*/  ISETP.NE.AND P0, PT, R2, 0x5, PT ;  /* 0x000000050200780c */ /* 0x004fda0003f05270 */
[----:B------:R-:W-:Y:S05]  /*0b60*/  @P0 BRA `(.L_x_14) ;  /* 0x0000000000480947 */ /* 0x000fea0003800000 */
[----:B-1----:R-:W1:Y:S01]  /*0b70*/  S2UR UR4, SR_CgaCtaId ;  /* 0x00000000000479c3 */ /* 0x002e620000008800 */
        /* <DEDUP_REMOVED lines=15> */
[----:B------:R2:W1:Y:S02]  /*0c70*/  SYNCS.EXCH.64 URZ, [UR4+0xf8], UR6 ;  /* 0x0000f80604ff75b2 */ /* 0x0004640008000100 */
[----:B--2---:R-:W-:Y:S01]  /*0c80*/  NOP ;  /* 0x0000000000007918 */ /* 0x004fe20000000000 */
.L_x_14:
[----:B-1----:R-:W1:Y:S01]  /*0c90*/  LDCU UR4, c[0x0][0x36c] ;  /* 0x00006d80ff0477ac */ /* 0x002e620008000800 */
[----:B------:R-:W-:Y:S01]  /*0ca0*/  ISETP.NE.OR P3, PT, R0, 0x2, !P3 ;  /* 0x000000020000780c */ /* 0x000fe20005f65670 */
[----:B------:R-:W-:Y:S01]  /*0cb0*/  NOP ;  /* 0x0000000000007918 */ /* 0x000fe20000000000 */
[----:B------:R-:W-:Y:S01]  /*0cc0*/  LOP3.LUT R2, R48, 0x1f, RZ, 0xc0, !PT ;  /* 0x0000001f30027812 */ /* 0x000fe200078ec0ff */
[----:B------:R-:W-:Y:S02]  /*0cd0*/  UISETP.NE.AND UP4, UPT, UR18, 0x2, UPT ;  /* 0x000000021200788c */ /* 0x000fe4000bf85270 */
[----:B------:R-:W-:Y:S02]  /*0ce0*/  UISETP.NE.AND UP5, UPT, UR18, URZ, UPT ;  /* 0x000000ff1200728c */ /* 0x000fe4000bfa5270 */
[----:B-1----:R-:W-:-:S09]  /*0cf0*/  UISETP.EQ.U32.AND UP6, UPT, UR4, 0x1, UPT ;  /* 0x000000010400788c */ /* 0x002fd2000bfc2070 */
[----:B------:R-:W-:Y:S05]  /*0d00*/  BRA.U !UP6, `(.L_x_15) ;  /* 0x000000010e087547 */ /* 0x000fea000b800000 */
[----:B---34-:R-:W-:Y:S01]  /*0d10*/  UCGABAR_ARV ;  /* 0x00000000000079c7 */ /* 0x018fe20008000000 */
[----:B------:R-:W-:Y:S05]  /*0d20*/  BRA `(.L_x_16) ;  /* 0x0000000000047947 */ /* 0x000fea0003800000 */
.L_x_15:
[----:B---34-:R-:W-:Y:S01]  /*0d30*/  NOP ;  /* 0x0000000000007918 */ /* 0x018fe20000000000 */
.L_x_16:
[----:B------:R-:W1:Y:S01]  /*0d40*/  S2UR UR50, SR_CTAID.X ;  /* 0x00000000003279c3 */ /* 0x000e620000002500 */
[----:B------:R-:W-:-:S05]  /*0d50*/  CS2R.32 R59, SR_CgaSize ;  /* 0x00000000003b7805 */ /* 0x000fca0000008a00 */
[----:B------:R-:W-:-:S05]  /*0d60*/  IMAD R59, R59, -0xa0, RZ ;  /* 0xffffff603b3b7824 */ /* 0x000fca00078e02ff */
[----:B------:R-:W-:-:S14]  /*0d70*/  R2UR UR5, R59 ;  /* 0x000000003b0572ca */ /* 0x000fdc00000e0000 */
[----:B------:R-:W2:Y:S01]  /*0d80*/  LDCU UR5, c[0x0][UR5+0x2b0] ;  /* 0x00005600050577ac */ /* 0x000ea20008000800 */
[----:B------:R-:W-:-:S05]  /*0d90*/  CS2R.32 R59, SR_CgaSize ;  /* 0x00000000003b7805 */ /* 0x000fca0000008a00 */
[----:B------:R-:W-:-:S05]  /*0da0*/  IMAD R59, R59, -0xa0, RZ ;  /* 0xffffff603b3b7824 */ /* 0x000fca00078e02ff */
[----:B------:R-:W-:-:S14]  /*0db0*/  R2UR UR4, R59 ;  /* 0x000000003b0472ca */ /* 0x000fdc00000e0000 */
[----:B------:R-:W3:Y:S01]  /*0dc0*/  LDCU UR4, c[0x0][UR4+0x2b4] ;  /* 0x00005680040477ac */ /* 0x000ee20008000800 */
[----:B------:R-:W4:Y:S01]  /*0dd0*/  S2UR UR21, SR_CTAID.Y ;  /* 0x00000000001579c3 */ /* 0x000f220000002600 */
[----:B------:R-:W-:-:S05]  /*0de0*/  CS2R.32 R59, SR_CgaSize ;  /* 0x00000000003b7805 */ /* 0x000fca0000008a00 */
[----:B------:R-:W-:-:S05]  /*0df0*/  IMAD R59, R59, -0xa0, RZ ;  /* 0xffffff603b3b7824 */ /* 0x000fca00078e02ff */
[----:B------:R-:W-:-:S14]  /*0e00*/  R2UR UR7, R59 ;  /* 0x000000003b0772ca */ /* 0x000fdc00000e0000 */
[----:B------:R-:W3:Y:S01]  /*0e10*/  LDCU UR7, c[0x0][UR7+0x2a0] ;  /* 0x00005400070777ac */ /* 0x000ee20008000800 */
[----:B------:R-:W-:-:S05]  /*0e20*/  CS2R.32 R59, SR_CgaSize ;  /* 0x00000000003b7805 */ /* 0x000fca0000008a00 */
[----:B------:R-:W-:-:S05]  /*0e30*/  IMAD R59, R59, -0xa0, RZ ;  /* 0xffffff603b3b7824 */ /* 0x000fca00078e02ff */
[----:B------:R-:W-:-:S14]  /*0e40*/  R2UR UR63, R59 ;  /* 0x000000003b3f72ca */ /* 0x000fdc00000e0000 */
[----:B------:R-:W3:Y:S01]  /*0e50*/  LDCU UR63, c[0x0][UR63+0x2a4] ;  /* 0x000054803f3f77ac */ /* 0x000ee20008000800 */
[----:B------:R-:W3:Y:S01]  /*0e60*/  LDCU UR19, c[0x0][0xb24] ;  /* 0x00016480ff1377ac */ /* 0x000ee20008000800 */
[----:B------:R-:W3:Y:S01]  /*0e70*/  LDCU UR39, c[0x0][0xb24] ;  /* 0x00016480ff2777ac */ /* 0x000ee20008000800 */
[----:B-1----:R-:W-:Y:S01]  /*0e80*/  I2FP.F32.U32 R3, UR50 ;  /* 0x0000003200037c45 */ /* 0x002fe20008201000 */
[----:B------:R-:W1:Y:S04]  /*0e90*/  LDCU UR23, c[0x0][0xb30] ;  /* 0x00016600ff1777ac */ /* 0x000e680008000800 */
[----:B--2---:R-:W-:Y:S01]  /*0ea0*/  FMUL R3, R3, UR5 ;  /* 0x0000000503037c20 */ /* 0x004fe20008400000 */
[----:B----4-:R-:W-:-:S05]  /*0eb0*/  I2FP.F32.U32 R0, UR21 ;  /* 0x0000001500007c45 */ /* 0x010fca0008201000 */
[----:B------:R-:W2:Y:S01]  /*0ec0*/  F2I.U32.TRUNC.NTZ R3, R3 ;  /* 0x0000000300037305 */ /* 0x000ea2000020f000 */
[----:B---3--:R-:W-:-:S07]  /*0ed0*/  FMUL R0, R0, UR4 ;  /* 0x0000000400007c20 */ /* 0x008fce0008400000 */
[----:B------:R-:W3:Y:S01]  /*0ee0*/  F2I.U32.TRUNC.NTZ R0, R0 ;  /* 0x0000000000007305 */ /* 0x000ee2000020f000 */
[----:B--2---:R-:W-:Y:S02]  /*0ef0*/  R2UR UR4, R3 ;  /* 0x00000000030472ca */ /* 0x004fe400000e0000 */
[----:B---3--:R-:W-:Y:S02]  /*0f00*/  R2UR UR6, R0 ;  /* 0x00000000000672ca */ /* 0x008fe400000e0000 */
[----:B------:R-:W-:-:S09]  /*0f10*/  PRMT R0, RZ, 0x7610, R0 ;  /* 0x00007610ff007816 */ /* 0x000fd20000000000 */
[----:B------:R-:W-:-:S04]  /*0f20*/  UIADD3 UR5, UPT, UPT, -UR4, URZ, URZ ;  /* 0x000000ff04057290 */ /* 0x000fc8000fffe1ff */
[----:B------:R-:W-:Y:S02]  /*0f30*/  UIMAD UR5, UR7, UR5, UR50 ;  /* 0x00000005070572a4 */ /* 0x000fe4000f8e0232 */
[----:B------:R-:W-:-:S04]  /*0f40*/  UIADD3 UR4, UPT, UPT, -UR6, URZ, URZ ;  /* 0x000000ff06047290 */ /* 0x000fc8000fffe1ff */
[----:B------:R-:W-:Y:S01]  /*0f50*/  IMAD.U32 R59, RZ, RZ, UR5 ;  /* 0x00000005ff3b7e24 */ /* 0x000fe2000f8e00ff */
[----:B------:R-:W-:Y:S01]  /*0f60*/  UIMAD UR63, UR63, UR4, UR21 ;  /* 0x000000043f3f72a4 */ /* 0x000fe2000f8e0215 */
[----:B-1----:R-:W-:Y:S11]  /*0f70*/  BRA.U UP5, `(.L_x_17) ;  /* 0x0000000105287547 */ /* 0x002ff6000b800000 */
[----:B------:R-:W-:Y:S01]  /*0f80*/  R2UR UR6, R59 ;  /* 0x000000003b0672ca */ /* 0x000fe200000e0000 */
[----:B------:R-:W-:-:S12]  /*0f90*/  UISETP.NE.AND UP0, UPT, UR63, URZ, UPT ;  /* 0x000000ff3f00728c */ /* 0x000fd8000bf05270 */
[----:B------:R-:W-:-:S04]  /*0fa0*/  UISETP.EQ.OR UP0, UPT, UR6, URZ, !UP0 ;  /* 0x000000ff0600728c */ /* 0x000fc8000c702670 */
[----:B------:R-:W-:Y:S02]  /*0fb0*/  USEL UR5, URZ, 0x1, !UP0 ;  /* 0x00000001ff057887 */ /* 0x000fe4000c000000 */
[----:B------:R-:W-:-:S04]  /*0fc0*/  UISETP.NE.AND UP0, UPT, UR63, URZ, UPT ;  /* 0x000000ff3f00728c */ /* 0x000fc8000bf05270 */
[----:B------:R-:W-:Y:S02]  /*0fd0*/  USEL UR4, URZ, 0x2, UP0 ;  /* 0x00000002ff047887 */ /* 0x000fe40008000000 */
[----:B------:R-:W-:-:S04]  /*0fe0*/  UISETP.NE.AND UP0, UPT, UR6, 0x1, UPT ;  /* 0x000000010600788c */ /* 0x000fc8000bf05270 */
[----:B------:R-:W-:-:S04]  /*0ff0*/  USEL UR4, UR4, 0x2, UP0 ;  /* 0x0000000204047887 */ /* 0x000fc80008000000 */
[----:B------:R-:W-:-:S06]  /*1000*/  UIADD3 UR4, UPT, UPT, UR5, UR4, URZ ;  /* 0x0000000405047290 */ /* 0x000fcc000fffe0ff */
[----:B------:R-:W-:-:S07]  /*1010*/  MOV R0, UR4 ;  /* 0x0000000400007c02 */ /* 0x000fce0008000f00 */
.L_x_17:
[----:B------:R-:W1:Y:S01]  /*1020*/  S2UR UR51, SR_CTAID.Z ;  /* 0x00000000003379c3 */ /* 0x000e620000002700 */
[----:B------:R-:W-:-:S09]  /*1030*/  UISETP.GE.AND UP0, UPT, UR19, 0x1, UPT ;  /* 0x000000011300788c */ /* 0x000fd2000bf06270 */
[----:B------:R-:W-:Y:S05]  /*1040*/  BRA.U !UP0, `(.L_x_18) ;  /* 0x0000000108d47547 */ /* 0x000fea000b800000 */
[----:B------:R-:W2:Y:S01]  /*1050*/  LDCU.128 UR12, c[0x0][0xb10] ;  /* 0x00016200ff0c77ac */ /* 0x000ea20008000c00 */
[----:B------:R-:W3:Y:S01]  /*1060*/  LDCU UR20, c[0x0][0xb0c] ;  /* 0x00016180ff1477ac */ /* 0x000ee20008000800 */
[----:B------:R-:W4:Y:S01]  /*1070*/  LDCU UR6, c[0x0][0x370] ;  /* 0x00006e00ff0677ac */ /* 0x000f220008000800 */
[----:B------:R-:W1:Y:S01]  /*1080*/  LDCU UR7, c[0x0][0x374] ;  /* 0x00006e80ff0777ac */ /* 0x000e620008000800 */
[----:B------:R-:W1:Y:S01]  /*1090*/  LDCU UR22, c[0x0][0xb20] ;  /* 0x00016400ff1677ac */ /* 0x000e620008000800 */
[----:B--2---:R-:W-:Y:S02]  /*10a0*/  UIMAD.WIDE.U32 UR4, UR50, UR12, URZ ;  /* 0x0000000c320472a5 */ /* 0x004fe4000f8e00ff */
[----:B---3--:R-:W-:Y:S01]  /*10b0*/  UISETP.NE.AND UP0, UPT, UR20, 0x1, UPT ;  /* 0x000000011400788c */ /* 0x008fe2000bf05270 */
[----:B------:R-:W2:Y:S01]  /*10c0*/  LDCU.64 UR8, c[0x0][0xb28] ;  /* 0x00016500ff0877ac */ /* 0x000ea20008000a00 */
[----:B----4-:R-:W-:-:S03]  /*10d0*/  UIMAD.WIDE.U32 UR10, UR6, UR12, URZ ;  /* 0x0000000c060a72a5 */ /* 0x010fc6000f8e00ff */
[----:B------:R-:W-:Y:S01]  /*10e0*/  UMOV UR4, UR5 ;  /* 0x0000000500047c82 */ /* 0x000fe20008000000 */
[----:B------:R-:W-:Y:S02]  /*10f0*/  UISETP.NE.AND UP2, UPT, UR19, 0x1, UPT ;  /* 0x000000011300788c */ /* 0x000fe4000bf45270 */
[----:B------:R-:W-:Y:S01]  /*1100*/  USHF.R.U32.HI UR4, URZ, UR13, UR4 ;  /* 0x0000000dff047299 */ /* 0x000fe20008011604 */
[----:B------:R-:W-:Y:S01]  /*1110*/  UMOV UR10, UR11 ;  /* 0x0000000b000a7c82 */ /* 0x000fe20008000000 */
[----:B------:R-:W-:Y:S02]  /*1120*/  UIMAD.WIDE.U32 UR16, UR21, UR15, URZ ;  /* 0x0000000f151072a5 */ /* 0x000fe4000f8e00ff */
[----:B------:R-:W-:Y:S02]  /*1130*/  USEL UR5, UR50, UR4, !UP0 ;  /* 0x0000000432057287 */ /* 0x000fe4000c000000 */
[----:B------:R-:W-:Y:S02]  /*1140*/  @UP0 USHF.R.U32.HI UR6, URZ, UR13, UR10 ;  /* 0x0000000dff060299 */ /* 0x000fe4000801160a */
[----:B------:R-:W-:-:S02]  /*1150*/  UISETP.NE.AND UP0, UPT, UR14, 0x1, UPT ;  /* 0x000000010e00788c */ /* 0x000fc4000bf05270 */
[----:B-1----:R-:W-:Y:S02]  /*1160*/  UIMAD.WIDE.U32 UR10, UR7, UR15, URZ ;  /* 0x0000000f070a72a5 */ /* 0x002fe4000f8e00ff */
[----:B--2---:R-:W-:Y:S01]  /*1170*/  UIMAD.WIDE.U32 UR12, UR6, UR8, URZ ;  /* 0x00000008060c72a5 */ /* 0x004fe2000f8e00ff */
[----:B------:R-:W-:Y:S02]  /*1180*/  UMOV UR4, UR17 ;  /* 0x0000001100047c82 */ /* 0x000fe40008000000 */
[----:B------:R-:W-:Y:S02]  /*1190*/  USHF.R.U32.HI UR4, URZ, UR22, UR4 ;  /* 0x00000016ff047299 */ /* 0x000fe40008011604 */
[----:B------:R-:W-:Y:S02]  /*11a0*/  UMOV UR10, UR11 ;  /* 0x0000000b000a7c82 */ /* 0x000fe40008000000 */
[----:B------:R-:W-:Y:S01]  /*11b0*/  UMOV UR12, UR13 ;  /* 0x0000000d000c7c82 */ /* 0x000fe20008000000 */
[----:B------:R-:W-:-:S02]  /*11c0*/  @UP0 USHF.R.U32.HI UR7, URZ, UR22, UR10 ;  /* 0x00000016ff070299 */ /* 0x000fc4000801160a */
[----:B------:R-:W-:Y:S02]  /*11d0*/  USEL UR4, UR21, UR4, !UP0 ;  /* 0x0000000415047287 */ /* 0x000fe4000c000000 */
[----:B------:R-:W-:Y:S02]  /*11e0*/  UIMAD.WIDE.U32 UR10, UR7, UR8, URZ ;  /* 0x00000008070a72a5 */ /* 0x000fe4000f8e00ff */
[----:B------:R-:W-:Y:S02]  /*11f0*/  @UP2 USHF.R.U32.HI UR6, URZ, UR9, UR12 ;  /* 0x00000009ff062299 */ /* 0x000fe4000801160c */
[----:B------:R-:W-:-:S03]  /*1200*/  UIMAD.WIDE.U32 UR12, UR4, UR8, URZ ;  /* 0x00000008040c72a5 */ /* 0x000fc6000f8e00ff */
[----:B------:R-:W-:Y:S02]  /*1210*/  UMOV UR10, UR11 ;  /* 0x0000000b000a7c82 */ /* 0x000fe40008000000 */
[----:B------:R-:W-:Y:S02]  /*1220*/  @UP2 USHF.R.U32.HI UR7, URZ, UR9, UR10 ;  /* 0x00000009ff072299 */ /* 0x000fe4000801160a */
[----:B------:R-:W-:Y:S02]  /*1230*/  UIMAD UR10, UR6, UR19, URZ ;  /* 0x00000013060a72a4 */ /* 0x000fe4000f8e02ff */
[----:B------:R-:W-:-:S04]  /*1240*/  UIMAD UR7, UR7, UR19, URZ ;  /* 0x00000013070772a4 */ /* 0x000fc8000f8e02ff */
[----:B------:R-:W-:-:S03]  /*1250*/  UISETP.GE.AND UP0, UPT, UR4, UR7, UPT ;  /* 0x000000070400728c */ /* 0x000fc6000bf06270 */
[----:B------:R-:W-:Y:S01]  /*1260*/  UMOV UR7, UR13 ;  /* 0x0000000d00077c82 */ /* 0x000fe20008000000 */
[----:B------:R-:W-:Y:S02]  /*1270*/  UISETP.GE.OR UP0, UPT, UR5, UR10, UP0 ;  /* 0x0000000a0500728c */ /* 0x000fe40008706670 */
[----:B------:R-:W-:Y:S02]  /*1280*/  UIMAD.WIDE.U32 UR10, UR5, UR8, URZ ;  /* 0x00000008050a72a5 */ /* 0x000fe4000f8e00ff */
[----:B------:R-:W-:Y:S02]  /*1290*/  USHF.R.U32.HI UR7, URZ, UR9, UR7 ;  /* 0x00000009ff077299 */ /* 0x000fe40008011607 */
[----:B------:R-:W-:Y:S02]  /*12a0*/  UIADD3 UR10, UPT, UPT, -UR4, URZ, URZ ;  /* 0x000000ff040a7290 */ /* 0x000fe4000fffe1ff */
[----:B------:R-:W-:Y:S02]  /*12b0*/  USEL UR7, UR4, UR7, !UP2 ;  /* 0x0000000704077287 */ /* 0x000fe4000d000000 */
[----:B------:R-:W-:Y:S01]  /*12c0*/  UIMAD UR10, UR14, UR10, UR21 ;  /* 0x0000000a0e0a72a4 */ /* 0x000fe2000f8e0215 */
[----:B------:R-:W-:Y:S01]  /*12d0*/  @!UP0 UMOV UR8, UR11 ;  /* 0x0000000b00088c82 */ /* 0x000fe20008000000 */
[----:B------:R-:W-:-:S02]  /*12e0*/  UIADD3 UR11, UPT, UPT, -UR5, URZ, URZ ;  /* 0x000000ff050b7290 */ /* 0x000fc4000fffe1ff */
[----:B------:R-:W-:Y:S02]  /*12f0*/  @!UP0 USHF.R.U32.HI UR8, URZ, UR9, UR8 ;  /* 0x00000009ff088299 */ /* 0x000fe40008011608 */
[----:B------:R-:W-:Y:S02]  /*1300*/  UIADD3 UR9, UPT, UPT, -UR7, URZ, URZ ;  /* 0x000000ff07097290 */ /* 0x000fe4000fffe1ff */
[----:B------:R-:W-:Y:S02]  /*1310*/  @!UP0 USEL UR8, UR5, UR8, !UP2 ;  /* 0x0000000805088287 */ /* 0x000fe4000d000000 */
[----:B------:R-:W-:Y:S02]  /*1320*/  UIMAD UR9, UR19, UR9, UR4 ;  /* 0x00000009130972a4 */ /* 0x000fe4000f8e0204 */
[----:B------:R-:W-:Y:S02]  /*1330*/  @!UP0 UIADD3 UR7, UPT, UPT, UR7, -UR8, URZ ;  /* 0x8000000807078290 */ /* 0x000fe4000fffe0ff */
[----:B------:R-:W-:-:S02]  /*1340*/  @!UP0 UIMAD UR6, UR9, UR6, UR8 ;  /* 0x00000006090682a4 */ /* 0x000fc4000f8e0208 */
[----:B------:R-:W-:Y:S02]  /*1350*/  @!UP0 UIMAD UR4, UR7, UR19, UR5 ;  /* 0x00000013070482a4 */ /* 0x000fe4000f8e0205 */
[----:B------:R-:W-:Y:S02]  /*1360*/  UIMAD UR50, UR20, UR11, UR50 ;  /* 0x0000000b143272a4 */ /* 0x000fe4000f8e0232 */
[----:B------:R-:W-:Y:S01]  /*1370*/  UIMAD UR21, UR4, UR14, UR10 ;  /* 0x0000000e041572a4 */ /* 0x000fe2000f8e020a */
[----:B------:R-:W-:Y:S02]  /*1380*/  @!UP0 UMOV UR5, UR6 ;  /* 0x0000000600058c82 */ /* 0x000fe40008000000 */
[----:B------:R-:W-:-:S12]  /*1390*/  UIMAD UR50, UR5, UR20, UR50 ;  /* 0x00000014053272a4 */ /* 0x000fd8000f8e0232 */
.L_x_18:
[----:B------:R-:W-:-:S09]  /*13a0*/  UISETP.NE.AND UP0, UPT, UR23, 0x1, UPT ;  /* 0x000000011700788c */ /* 0x000fd2000bf05270 */
[----:B------:R-:W-:Y:S05]  /*13b0*/  BRA.U UP0, `(.L_x_19) ;  /* 0x0000000100447547 */ /* 0x000fea000b800000 */
[----:B------:R-:W2:Y:S01]  /*13c0*/  LDCU.128 UR8, c[0x0][0xb10] ;  /* 0x00016200ff0877ac */ /* 0x000ea20008000c00 */
[----:B------:R-:W3:Y:S01]  /*13d0*/  LDCU UR12, c[0x0][0xb0c] ;  /* 0x00016180ff0c77ac */ /* 0x000ee20008000800 */
[----:B------:R-:W4:Y:S01]  /*13e0*/  LDCU UR13, c[0x0][0xb20] ;  /* 0x00016400ff0d77ac */ /* 0x000f220008000800 */
[----:B--2---:R-:W-:Y:S02]  /*13f0*/  UIMAD.WIDE.U32 UR4, UR50, UR8, URZ ;  /* 0x00000008320472a5 */ /* 0x004fe4000f8e00ff */
[----:B------:R-:W-:Y:S02]  /*1400*/  UIMAD.WIDE.U32 UR6, UR21, UR11, URZ ;  /* 0x0000000b150672a5 */ /* 0x000fe4000f8e00ff */
[----:B---3--:R-:W-:-:S03]  /*1410*/  UISETP.NE.AND UP0, UPT, UR12, 0x1, UPT ;  /* 0x000000010c00788c */ /* 0x008fc6000bf05270 */
[----:B------:R-:W-:Y:S02]  /*1420*/  UMOV UR4, UR5 ;  /* 0x0000000500047c82 */ /* 0x000fe40008000000 */
[----:B------:R-:W-:-:S04]  /*1430*/  USHF.R.U32.HI UR4, URZ, UR9, UR4 ;  /* 0x00000009ff047299 */ /* 0x000fc80008011604 */
[----:B------:R-:W-:Y:S02]  /*1440*/  USEL UR5, UR50, UR4, !UP0 ;  /* 0x0000000432057287 */ /* 0x000fe4000c000000 */
[----:B------:R-:W-:Y:S01]  /*1450*/  UISETP.NE.AND UP0, UPT, UR10, 0x1, UPT ;  /* 0x000000010a00788c */ /* 0x000fe2000bf05270 */
[----:B------:R-:W-:Y:S02]  /*1460*/  UMOV UR4, UR7 ;  /* 0x0000000700047c82 */ /* 0x000fe40008000000 */
[----:B----4-:R-:W-:-:S04]  /*1470*/  USHF.R.U32.HI UR4, URZ, UR13, UR4 ;  /* 0x0000000dff047299 */ /* 0x010fc80008011604 */
[----:B------:R-:W-:-:S04]  /*1480*/  USEL UR4, UR21, UR4, !UP0 ;  /* 0x0000000415047287 */ /* 0x000fc8000c000000 */
[----:B------:R-:W-:Y:S02]  /*1490*/  UIADD3 UR6, UPT, UPT, UR5, -UR4, URZ ;  /* 0x8000000405067290 */ /* 0x000fe4000fffe0ff */
[----:B------:R-:W-:Y:S02]  /*14a0*/  UIADD3 UR4, UPT, UPT, -UR5, UR4, URZ ;  /* 0x0000000405047290 */ /* 0x000fe4000fffe1ff */
[----:B------:R-:W-:Y:S02]  /*14b0*/  UIMAD UR21, UR6, UR10, UR21 ;  /* 0x0000000a061572a4 */ /* 0x000fe4000f8e0215 */
[----:B------:R-:W-:-:S12]  /*14c0*/  UIMAD UR50, UR4, UR12, UR50 ;  /* 0x0000000c043272a4 */ /* 0x000fd8000f8e0232 */
.L_x_19:
[----:B------:R-:W-:Y:S01]  /*14d0*/  UISETP.NE.AND UP0, UPT, UR18, 0x2, UPT ;  /* 0x000000021200788c */ /* 0x000fe2000bf05270 */
[----:B------:R-:W-:Y:S09]  /*14e0*/  BRA.U !UP6, `(.L_x_20) ;  /* 0x000000010e0c7547 */ /* 0x000ff2000b800000 */
[----:B------:R-:W-:Y:S01]  /*14f0*/  UCGABAR_WAIT ;  /* 0x0000000000007dc7 */ /* 0x000fe20008000000 */
[----:B------:R-:W-:Y:S01]  /*1500*/  CCTL.IVALL ;  /* 0x00000000ff00798f */ /* 0x000fe20002000000 */
[----:B------:R-:W-:Y:S05]  /*1510*/  BRA `(.L_x_21) ;  /* 0x0000000000047947 */ /* 0x000fea0003800000 */
.L_x_20:
[----:B------:R-:W-:Y:S06]  /*1520*/  BAR.SYNC.DEFER_BLOCKING 0x0 ;  /* 0x0000000000007b1d */ /* 0x000fec0000010000 */
.L_x_21:
[----:B------:R-:W-:Y:S05]  /*1530*/  BRA.U UP0, `(.L_x_22) ;  /* 0x0000001900407547 */ /* 0x000fea000b800000 */
[----:B------:R-:W2:Y:S01]  /*1540*/  LDCU UR5, c[0x0][0x388] ;  /* 0x00007100ff0577ac */ /* 0x000ea20008000800 */
[----:B------:R-:W3:Y:S01]  /*1550*/  S2UR UR7, SR_CgaCtaId ;  /* 0x00000000000779c3 */ /* 0x000ee20000008800 */
[----:B------:R-:W-:Y:S01]  /*1560*/  PLOP3.LUT P1, PT, PT, PT, UP3, 0x80, 0x8 ;  /* 0x000000000008781c */ /* 0x000fe20003f2f038 */
[----:B------:R-:W-:Y:S01]  /*1570*/  IMAD.MOV.U32 R3, RZ, RZ, 0x1 ;  /* 0x00000001ff037424 */ /* 0x000fe200078e00ff */
[----:B------:R-:W4:Y:S01]  /*1580*/  LDCU UR6, c[0x0][0x38c] ;  /* 0x00007180ff0677ac */ /* 0x000f220008000800 */
[----:B------:R-:W-:Y:S01]  /*1590*/  ISETP.EQ.OR P2, PT, R2, RZ, P3 ;  /* 0x000000ff0200720c */ /* 0x000fe20001f42670 */
[----:B------:R-:W-:Y:S01]  /*15a0*/  IMAD.MOV.U32 R2, RZ, RZ, RZ ;  /* 0x000000ffff027224 */ /* 0x000fe200078e00ff */
[----:B------:R-:W-:Y:S01]  /*15b0*/  PLOP3.LUT P1, PT, P1, PT, PT, 0x8, 0x80 ;  /* 0x000000000080781c */ /* 0x000fe20000f2e170 */
[----:B------:R-:W1:Y:S01]  /*15c0*/  LDCU UR49, c[0x0][0x390] ;  /* 0x00007200ff3177ac */ /* 0x000e620008000800 */
[----:B------:R-:W-:Y:S01]  /*15d0*/  UMOV UR31, 0x400 ;  /* 0x00000400001f7882 */ /* 0x000fe20000000000 */
[----:B------:R-:W-:-:S02]  /*15e0*/  UISETP.NE.AND UP1, UPT, UR18, URZ, UPT ;  /* 0x000000ff1200728c */ /* 0x000fc4000bf25270 */
[----:B------:R-:W-:Y:S01]  /*15f0*/  USEL UR32, URZ, 0x1, UP4 ;  /* 0x00000001ff207887 */ /* 0x000fe2000a000000 */
[----:B------:R-:W1:Y:S01]  /*1600*/  LDCU UR48, c[0x0][0x370] ;  /* 0x00006e00ff3077ac */ /* 0x000e620008000800 */
[----:B--2---:R-:W-:Y:S01]  /*1610*/  UIADD3 UR5, UPT, UPT, UR5, 0x3f, URZ ;  /* 0x0000003f05057890 */ /* 0x004fe2000fffe0ff */
[----:B------:R-:W2:Y:S03]  /*1620*/  LDCU.64 UR36, c[0x0][0x348] ;  /* 0x00006900ff2477ac */ /* 0x000ea60008000a00 */
[----:B------:R-:W-:Y:S02]  /*1630*/  USHF.R.S32.HI UR4, URZ, 0x1f, UR5 ;  /* 0x0000001fff047899 */ /* 0x000fe40008011405 */
[----:B---3--:R-:W-:Y:S02]  /*1640*/  USHF.L.U32 UR33, UR7, 0xd, URZ ;  /* 0x0000000d07217899 */ /* 0x008fe400080006ff */
[----:B------:R-:W-:-:S02]  /*1650*/  ULEA.HI UR4, UR4, UR5, URZ, 0x6 ;  /* 0x0000000504047291 */ /* 0x000fc4000f8f30ff */
[----:B------:R-:W-:Y:S02]  /*1660*/  USHF.L.U32 UR52, UR7, 0x6, URZ ;  /* 0x0000000607347899 */ /* 0x000fe400080006ff */
[----:B------:R-:W-:Y:S02]  /*1670*/  USHF.R.S32.HI UR4, URZ, 0x6, UR4 ;  /* 0x00000006ff047899 */ /* 0x000fe40008011404 */
[----:B------:R-:W-:Y:S02]  /*1680*/  ULOP3.LUT UR33, UR33, 0x2000, URZ, 0xc0, !UPT ;  /* 0x0000200021217892 */ /* 0x000fe4000f8ec0ff */
[----:B----4-:R-:W-:Y:S02]  /*1690*/  UIMAD UR4, UR4, UR6, URZ ;  /* 0x00000006040472a4 */ /* 0x010fe4000f8e02ff */
[----:B------:R-:W-:Y:S02]  /*16a0*/  ULEA UR31, UR7, UR31, 0x18 ;  /* 0x0000001f071f7291 */ /* 0x000fe4000f8ec0ff */
[----:B-1----:R-:W-:Y:S01]  /*16b0*/  UIMAD UR49, UR4, UR49, URZ ;  /* 0x00000031043172a4 */ /* 0x002fe2000f8e02ff */
[----:B------:R-:W1:Y:S03]  /*16c0*/  LDCU UR47, c[0x0][0x374] ;  /* 0x00006e80ff2f77ac */ /* 0x000e660008000800 */
[----:B------:R-:W-:-:S02]  /*16d0*/  UISETP.NE.AND UP2, UPT, UR49, URZ, UPT ;  /* 0x000000ff3100728c */ /* 0x000fc4000bf45270 */
[----:B------:R-:W-:Y:S02]  /*16e0*/  UISETP.LT.U32.AND UP0, UPT, UR49, 0x8, UPT ;  /* 0x000000083100788c */ /* 0x000fe4000bf01070 */
[----:B------:R-:W-:Y:S02]  /*16f0*/  ULOP3.LUT UR52, UR52, 0x40, URZ, 0xc0, !UPT ;  /* 0x0000004034347892 */ /* 0x000fe4000f8ec0ff */
[----:B------:R-:W-:Y:S02]  /*1700*/  USEL UR4, UR49, 0x8, UP0 ;  /* 0x0000000831047887 */ /* 0x000fe40008000000 */
[----:B------:R-:W-:Y:S02]  /*1710*/  USEL UR32, UR32, 0x2, UP1 ;  /* 0x0000000220207887 */ /* 0x000fe40008800000 */
[----:B------:R-:W-:Y:S02]  /*1720*/  UIADD3 UR5, UPT, UPT, UR4, -0x1, URZ ;  /* 0xffffffff04057890 */ /* 0x000fe4000fffe0ff */
[----:B------:R-:W-:-:S02]  /*1730*/  @!UP2 UIADD3 UR5, UPT, UPT, UR4, URZ, URZ ;  /* 0x000000ff0405a290 */ /* 0x000fc4000fffe0ff */
[----:B------:R-:W-:Y:S02]  /*1740*/  UIADD3 UR33, UPT, UPT, UR31, 0x14400, UR33 ;  /* 0x000144001f217890 */ /* 0x000fe4000fffe021 */
[----:B------:R-:W-:Y:S02]  /*1750*/  UIADD3 UR46, UPT, UPT, UR49, -UR4, URZ ;  /* 0x80000004312e7290 */ /* 0x000fe4000fffe0ff */
[----:B------:R-:W-:Y:S01]  /*1760*/  UIADD3 UR51, UPT, UPT, UR5, 0x1, URZ ;  /* 0x0000000105337890 */ /* 0x000fe2000fffe0ff */
[----:B------:R-:W-:Y:S01]  /*1770*/  UMOV UR24, URZ ;  /* 0x000000ff00187c82 */ /* 0x000fe20008000000 */
[----:B------:R-:W-:Y:S01]  /*1780*/  UMOV UR25, URZ ;  /* 0x000000ff00197c82 */ /* 0x000fe20008000000 */
[----:B-12---:R-:W-:-:S09]  /*1790*/  UMOV UR34, URZ ;  /* 0x000000ff00227c82 */ /* 0x006fd20008000000 */
.L_x_40:
[----:B------:R-:W-:Y:S01]  /*17a0*/  ULEA UR4, UR24, UR31, 0x3 ;  /* 0x0000001f18047291 */ /* 0x000fe2000f8e18ff */
[----:B------:R-:W-:Y:S01]  /*17b0*/  SHF.L.U32 R0, R3, 0x1f, RZ ;  /* 0x0000001f03007819 */ /* 0x000fe200000006ff */
[----:B------:R-:W-:Y:S02]  /*17c0*/  UISETP.NE.AND UP0, UPT, UR49, URZ, UPT ;  /* 0x000000ff3100728c */ /* 0x000fe4000bf05270 */
[----:B------:R-:W-:Y:S02]  /*17d0*/  ULEA UR19, UR21, UR52, 0x7 ;  /* 0x0000003415137291 */ /* 0x000fe4000f8e38ff */
[----:B------:R-:W-:Y:S01]  /*17e0*/  USHF.L.U32 UR35, UR50, 0x6, URZ ;  /* 0x0000000632237899 */ /* 0x000fe200080006ff */
[----:B------:R-:W-:Y:S02]  /*17f0*/  UMOV UR22, URZ ;  /* 0x000000ff00167c82 */ /* 0x000fe40008000000 */
[----:B------:R1:W2:Y:S01]  /*1800*/  SYNCS.PHASECHK.TRANS64.TRYWAIT P0, [UR4+0x40], R0 ;  /* 0x00004000ff0075a7 */ /* 0x0002a20008001104 */
[----:B------:R-:W-:Y:S01]  /*1810*/  UMOV UR21, URZ ;  /* 0x000000ff00157c82 */ /* 0x000fe20008000000 */
[----:B------:R-:W-:Y:S01]  /*1820*/  UMOV UR20, URZ ;  /* 0x000000ff00147c82 */ /* 0x000fe20008000000 */
[----:B------:R-:W-:Y:S06]  /*1830*/  BRA.U !UP0, `(.L_x_23) ;  /* 0x0000000508547547 */ /* 0x000fec000b800000 */
[----:B------:R-:W3:Y:S01]  /*1840*/  LDCU.128 UR8, c[0x0][0x480] ;  /* 0x00009000ff0877ac */ /* 0x000ee20008000c00 */
[----:B------:R-:W4:Y:S01]  /*1850*/  LDCU.64 UR12, c[0x0][0x490] ;  /* 0x00009200ff0c77ac */ /* 0x000f220008000a00 */
[----:B------:R-:W1:Y:S01]  /*1860*/  LDCU.64 UR20, c[0x0][0x4b0] ;  /* 0x00009600ff1477ac */ /* 0x000e620008000a00 */
[----:B------:R-:W1:Y:S01]  /*1870*/  LDCU.64 UR16, c[0x0][0x4d0] ;  /* 0x00009a00ff1077ac */ /* 0x000e620008000a00 */
[----:B------:R-:W1:Y:S01]  /*1880*/  LDCU UR44, c[0x0][0x390] ;  /* 0x00007200ff2c77ac */ /* 0x000e620008000800 */
[----:B---3--:R-:W-:Y:S02]  /*1890*/  UIMAD.WIDE.U32 UR4, UR35, UR9, URZ ;  /* 0x00000009230472a5 */ /* 0x008fe4000f8e00ff */
[----:B------:R-:W-:Y:S01]  /*18a0*/  UISETP.NE.AND UP0, UPT, UR8, 0x1, UPT ;  /* 0x000000010800788c */ /* 0x000fe2000bf05270 */
[----:B------:R-:W3:Y:S04]  /*18b0*/  LDCU UR45, c[0x0][0x38c] ;  /* 0x00007180ff2d77ac */ /* 0x000ee80008000800 */
[----:B------:R-:W-:Y:S01]  /*18c0*/  UMOV UR4, UR5 ;  /* 0x0000000500047c82 */ /* 0x000fe20008000000 */
[----:B------:R-:W1:Y:S01]  /*18d0*/  LDCU.64 UR14, c[0x0][0x4b8] ;  /* 0x00009700ff0e77ac */ /* 0x000e620008000a00 */
[----:B------:R-:W-:-:S02]  /*18e0*/  USHF.R.U32.HI UR6, URZ, UR10, UR4 ;  /* 0x0000000aff067299 */ /* 0x000fc40008011604 */
[----:B------:R-:W-:Y:S02]  /*18f0*/  UIADD3 UR34, UPT, UPT, UR51, UR25, URZ ;  /* 0x0000001933227290 */ /* 0x000fe4000fffe0ff */
[----:B------:R-:W-:Y:S02]  /*1900*/  USEL UR6, UR35, UR6, !UP0 ;  /* 0x0000000623067287 */ /* 0x000fe4000c000000 */
[----:B------:R-:W-:Y:S02]  /*1910*/  UISETP.NE.AND UP0, UPT, UR11, 0x1, UPT ;  /* 0x000000010b00788c */ /* 0x000fe4000bf05270 */
[----:B----4-:R-:W-:Y:S02]  /*1920*/  UIMAD.WIDE.U32 UR4, UR6, UR12, URZ ;  /* 0x0000000c060472a5 */ /* 0x010fe4000f8e00ff */
[----:B------:R-:W-:Y:S01]  /*1930*/  UIADD3 UR7, UPT, UPT, -UR6, URZ, URZ ;  /* 0x000000ff06077290 */ /* 0x000fe2000fffe1ff */
[----:B------:R-:W-:-:S03]  /*1940*/  UMOV UR22, URZ ;  /* 0x000000ff00167c82 */ /* 0x000fc60008000000 */
[----:B------:R-:W-:Y:S01]  /*1950*/  UIMAD UR7, UR8, UR7, UR35 ;  /* 0x00000007080772a4 */ /* 0x000fe2000f8e0223 */
[----:B------:R-:W-:Y:S02]  /*1960*/  UMOV UR4, UR5 ;  /* 0x0000000500047c82 */ /* 0x000fe40008000000 */
[----:B------:R-:W-:Y:S02]  /*1970*/  USHF.R.U32.HI UR13, URZ, UR13, UR4 ;  /* 0x0000000dff0d7299 */ /* 0x000fe40008011604 */
[----:B------:R-:W4:Y:S02]  /*1980*/  LDCU.64 UR4, c[0x0][0x4d8] ;  /* 0x00009b00ff0477ac */ /* 0x000f240008000a00 */
[----:B------:R-:W-:-:S04]  /*1990*/  USEL UR13, UR6, UR13, !UP0 ;  /* 0x0000000d060d7287 */ /* 0x000fc8000c000000 */
[----:B------:R-:W-:-:S04]  /*19a0*/  UIADD3 UR12, UPT, UPT, -UR13, URZ, URZ ;  /* 0x000000ff0d0c7290 */ /* 0x000fc8000fffe1ff */
[----:B------:R-:W-:Y:S02]  /*19b0*/  UIMAD UR12, UR11, UR12, UR6 ;  /* 0x0000000c0b0c72a4 */ /* 0x000fe4000f8e0206 */
[----:B-1----:R-:W-:Y:S02]  /*19c0*/  UIMAD UR11, UR7, UR20, UR16 ;  /* 0x00000014070b72a4 */ /* 0x002fe4000f8e0210 */
[----:B------:R-:W-:Y:S01]  /*19d0*/  UIMAD UR12, UR12, UR21, UR17 ;  /* 0x000000150c0c72a4 */ /* 0x000fe2000f8e0211 */
[----:B------:R-:W-:Y:S01]  /*19e0*/  UMOV UR6, UR24 ;  /* 0x0000001800067c82 */ /* 0x000fe20008000000 */
[----:B------:R-:W-:Y:S01]  /*19f0*/  UMOV UR20, URZ ;  /* 0x000000ff00147c82 */ /* 0x000fe20008000000 */
[----:B---3--:R-:W-:-:S09]  /*1a00*/  UMOV UR21, URZ ;  /* 0x000000ff00157c82 */ /* 0x008fd20008000000 */
.L_x_29:
[----:B------:R-:W-:Y:S01]  /*1a10*/  @!P3 MOV R4, 0x6000 ;  /* 0x000060000004b802 */ /* 0x000fe20000000f00 */
[----:B------:R-:W-:Y:S01]  /*1a20*/  ULEA UR9, UR6, UR31, 0x3 ;  /* 0x0000001f06097291 */ /* 0x000fe2000f8e18ff */
[----:B-12---:R-:W-:Y:S11]  /*1a30*/  @P0 BRA `(.L_x_24) ;  /* 0x00000000000c0947 */ /* 0x006ff60003800000 */
[----:B------:R-:W-:Y:S04]  /*1a40*/  SHF.L.U32 R5, R3, 0x1f, RZ ;  /* 0x0000001f03057819 */ /* 0x000fe800000006ff */
[----:B------:R-:W1:Y:S02]  /*1a50*/  SYNCS.PHASECHK.TRANS64.TRYWAIT P0, [UR9+0x40], R5 ;  /* 0x00004005ff0075a7 */ /* 0x000e640008001109 */
[----:B-1----:R-:W-:Y:S05]  /*1a60*/  @!P0 BRA `(.L_x_25) ;  /* 0x0000006c00f08947 */ /* 0x002fea0003800000 */
.L_x_24:
[----:B------:R2:W-:Y:S01]  /*1a70*/  @!P3 SYNCS.ARRIVE.TRANS64 RZ, [UR9], R4 ;  /* 0x00000004ffffb9a7 */ /* 0x0005e20008000009 */
[----:B------:R-:W-:Y:S04]  /*1a80*/  ULOP3.LUT UR7, UR32, 0x2, URZ, 0xfc, !UPT ;  /* 0x0000000220077892 */ /* 0x000fe8000f8efcff */
[----:B------:R-:W-:Y:S09]  /*1a90*/  UISETP.NE.AND UP0, UPT, UR7, 0x2, UPT ;  /* 0x000000020700788c */ /* 0x000ff2000bf05270 */
[----:B------:R-:W-:Y:S05]  /*1aa0*/  BRA.U UP0, `(.L_x_26) ;  /* 0x0000000100047547 */ /* 0x000fea000b800000 */
[----:B----4-:R-:W-:Y:S05]  /*1ab0*/  BPT.TRAP 0x1 ;  /* 0x000000040000795c */ /* 0x010fea0000300000 */
.L_x_26:
[----:B------:R-:W-:Y:S04]  /*1ac0*/  BSSY.RECONVERGENT B0, `(.L_x_27) ;  /* 0x0000003000007945 */ /* 0x000fe80003800200 */
[----:B------:R-:W-:Y:S05]  /*1ad0*/  @P2 BRA `(.L_x_28) ;  /* 0x0000000000042947 */ /* 0x000fea0003800000 */
[----:B----4-:R-:W-:Y:S05]  /*1ae0*/  BPT.TRAP 0x1 ;  /* 0x000000040000795c */ /* 0x010fea0000300000 */
.L_x_28:
[----:B----4-:R-:W-:Y:S05]  /*1af0*/  BSYNC.RECONVERGENT B0 ;  /* 0x0000000000007941 */ /* 0x010fea0003800200 */
.L_x_27:
[----:B------:R-:W-:Y:S02]  /*1b00*/  UIADD3 UR7, UPT, UPT, UR6, 0x1, URZ ;  /* 0x0000000106077890 */ /* 0x000fe4000fffe0ff */
[----:B------:R-:W-:Y:S02]  /*1b10*/  ULEA UR16, UR6, UR33, 0xe ;  /* 0x0000002106107291 */ /* 0x000fe4000f8e70ff */
[----:B------:R-:W-:Y:S02]  /*1b20*/  UISETP.NE.AND UP0, UPT, UR7, 0x8, UPT ;  /* 0x000000080700788c */ /* 0x000fe4000bf05270 */
[----:B------:R-:W-:Y:S02]  /*1b30*/  UIADD3 UR28, UP1, UPT, UR36, 0x80, URZ ;  /* 0x00000080241c7890 */ /* 0x000fe4000ff3e0ff */
[----:B------:R-:W-:Y:S02]  /*1b40*/  USEL UR8, URZ, 0x1, UP0 ;  /* 0x00000001ff087887 */ /* 0x000fe40008000000 */
[----:B------:R-:W-:Y:S02]  /*1b50*/  USEL UR24, UR7, URZ, UP0 ;  /* 0x000000ff07187287 */ /* 0x000fe40008000000 */
[----:B------:R-:W-:Y:S02]  /*1b60*/  USHF.L.U32 UR10, UR22, 0x6, URZ ;  /* 0x00000006160a7899 */ /* 0x000fe400080006ff */
[----:B------:R-:W-:Y:S01]  /*1b70*/  ULEA UR7, UR24, UR31, 0x3 ;  /* 0x0000001f18077291 */ /* 0x000fe2000f8e18ff */
[----:B------:R-:W-:Y:S01]  /*1b80*/  LOP3.LUT R3, R3, UR8, RZ, 0x3c, !PT ;  /* 0x0000000803037c12 */ /* 0x000fe2000f8e3cff */
[----:B------:R-:W-:Y:S02]  /*1b90*/  ULEA UR8, UR6, UR31, 0xd ;  /* 0x0000001f06087291 */ /* 0x000fe4000f8e68ff */
[----:B------:R-:W-:Y:S01]  /*1ba0*/  UIADD3.X UR29, UPT, UPT, URZ, UR37, URZ, UP1, !UPT ;  /* 0x00000025ff1d7290 */ /* 0x000fe20008ffe4ff */
[----:B-1----:R-:W-:Y:S01]  /*1bb0*/  SHF.L.U32 R0, R3, 0x1f, RZ ;  /* 0x0000001f03007819 */ /* 0x002fe200000006ff */
[----:B------:R-:W-:Y:S02]  /*1bc0*/  UIADD3 UR8, UPT, UPT, UR8, 0x4400, URZ ;  /* 0x0000440008087890 */ /* 0x000fe4000fffe0ff */
[----:B------:R-:W-:Y:S01]  /*1bd0*/  UIADD3 UR26, UP0, UPT, UR36, 0x180, URZ ;  /* 0x00000180241a7890 */ /* 0x000fe2000ff1e0ff */
[----:B------:R3:W1:Y:S01]  /*1be0*/  SYNCS.PHASECHK.TRANS64.TRYWAIT P0, [UR7+0x40], R0 ;  /* 0x00004000ff0075a7 */ /* 0x0006620008001107 */
[----:B------:R-:W-:Y:S02]  /*1bf0*/  UIMAD UR7, UR20, UR14, UR4 ;  /* 0x0000000e140772a4 */ /* 0x000fe4000f8e0204 */
[----:B------:R-:W-:Y:S02]  /*1c00*/  UIMAD UR6, UR21, UR15, UR5 ;  /* 0x0000000f150672a4 */ /* 0x000fe4000f8e0205 */
[----:B------:R-:W-:Y:S02]  /*1c10*/  UIADD3.X UR27, UPT, UPT, URZ, UR37, URZ, UP0, !UPT ;  /* 0x00000025ff1b7290 */ /* 0x000fe400087fe4ff */
[----:B------:R-:W-:Y:S02]  /*1c20*/  UPRMT UR6, UR7, 0x40, UR6 ;  /* 0x0000004007067896 */ /* 0x000fe40008000006 */
[----:B------:R-:W-:Y:S02]  /*1c30*/  UIADD3 UR30, UPT, UPT, UR20, 0x1, URZ ;  /* 0x00000001141e7890 */ /* 0x000fe4000fffe0ff */
[----:B------:R-:W-:Y:S02]  /*1c40*/  UPRMT UR6, UR6, 0x5410, URZ ;  /* 0x0000541006067896 */ /* 0x000fe400080000ff */
[----:B------:R-:W-:Y:S02]  /*1c50*/  UISETP.NE.AND UP2, UPT, UR30, UR45, UPT ;  /* 0x0000002d1e00728c */ /* 0x000fe4000bf45270 */
[----:B------:R-:W-:Y:S02]  /*1c60*/  UIADD3 UR23, UPT, UPT, UR21, 0x1, URZ ;  /* 0x0000000115177890 */ /* 0x000fe4000fffe0ff */
[----:B------:R-:W-:Y:S02]  /*1c70*/  UIADD3 UR25, UPT, UPT, UR25, 0x1, URZ ;  /* 0x0000000119197890 */ /* 0x000fe4000fffe0ff */
[----:B------:R-:W-:Y:S01]  /*1c80*/  UIADD3 UR7, UPT, UPT, UR22, 0x1, URZ ;  /* 0x0000000116077890 */ /* 0x000fe2000fffe0ff */
[----:B------:R4:W-:Y:S01]  /*1c90*/  UTMALDG.4D.IM2COL [UR8], [UR28], UR6 ;  /* 0x000000081c0073b4 */ /* 0x0009e20008058006 */
[----:B------:R-:W-:Y:S01]  /*1ca0*/  UMOV UR38, 0x30000 ;  /* 0x0003000000267882 */ /* 0x000fe20000000000 */
[----:B------:R-:W-:Y:S01]  /*1cb0*/  UMOV UR40, 0x0 ;  /* 0x0000000000287882 */ /* 0x000fe20000000000 */
[----:B------:R-:W-:Y:S01]  /*1cc0*/  UMOV UR41, 0x10000000 ;  /* 0x1000000000297882 */ /* 0x000fe20000000000 */
[----:B------:R-:W-:Y:S01]  /*1cd0*/  @UP2 UIADD3 UR23, UPT, UPT, UR21, URZ, URZ ;  /* 0x000000ff15172290 */ /* 0x000fe2000fffe0ff */
[----:B------:R-:W-:Y:S01]  /*1ce0*/  UMOV UR17, UR9 ;  /* 0x0000000900117c82 */ /* 0x000fe20008000000 */
[----:B------:R-:W-:Y:S02]  /*1cf0*/  UMOV UR18, UR10 ;  /* 0x0000000a00127c82 */ /* 0x000fe40008000000 */
[----:B------:R-:W-:Y:S01]  /*1d00*/  UISETP.NE.AND UP0, UPT, UR23, UR44, UPT ;  /* 0x0000002c1700728c */ /* 0x000fe2000bf05270 */
[----:B------:R2:W-:Y:S10]  /*1d10*/  UTMALDG.4D.MULTICAST [UR16], [UR26], UR38, desc[UR40] ;  /* 0x000028101a0073b4 */ /* 0x0005f40008019826 */
[----:B------:R-:W-:Y:S07]  /*1d20*/  @UP0 UIADD3 UR7, UPT, UPT, UR22, URZ, URZ ;  /* 0x000000ff16070290 */ /* 0x000fee000fffe0ff */
[----:B------:R-:W-:Y:S01]  /*1d30*/  UMOV UR22, UR7 ;  /* 0x0000000700167c82 */ /* 0x000fe20008000000 */
[----:B----4-:R-:W-:Y:S01]  /*1d40*/  UMOV UR6, UR24 ;  /* 0x0000001800067c82 */ /* 0x010fe20008000000 */
[----:B--2---:R-:W-:Y:S02]  /*1d50*/  USEL UR21, UR23, URZ, UP0 ;  /* 0x000000ff17157287 */ /* 0x004fe40008000000 */
[----:B------:R-:W-:Y:S02]  /*1d60*/  UISETP.NE.AND UP0, UPT, UR25, UR34, UPT ;  /* 0x000000221900728c */ /* 0x000fe4000bf05270 */
[----:B------:R-:W-:Y:S07]  /*1d70*/  USEL UR20, UR30, URZ, UP2 ;  /* 0x000000ff1e147287 */ /* 0x000fee0009000000 */
[----:B---3--:R-:W-:Y:S05]  /*1d80*/  BRA.U UP0, `(.L_x_29) ;  /* 0xfffffffd00207547 */ /* 0x008fea000b83ffff */
.L_x_23:
[----:B------:R-:W-:Y:S01]  /*1d90*/  ULEA UR4, UR24, UR31, 0x3 ;  /* 0x0000001f18047291 */ /* 0x000fe2000f8e18ff */
[----:B-1----:R-:W-:Y:S01]  /*1da0*/  SHF.L.U32 R0, R3, 0x1f, RZ ;  /* 0x0000001f03007819 */ /* 0x002fe200000006ff */
[----:B------:R-:W-:Y:S01]  /*1db0*/  @!P1 SYNCS.ARRIVE.TRANS64.A1T0 RZ, [UR31+0xc8], RZ ;  /* 0x0000c8ffffff99a7 */ /* 0x000fe2000810001f */
[----:B------:R-:W-:-:S06]  /*1dc0*/  UISETP.GE.AND UP0, UPT, UR46, 0x1, UPT ;  /* 0x000000012e00788c */ /* 0x000fcc000bf06270 */
[----:B--2---:R1:W2:Y:S03]  /*1dd0*/  SYNCS.PHASECHK.TRANS64.TRYWAIT P0, [UR4+0x40], R0 ;  /* 0x00004000ff0075a7 */ /* 0x0042a60008001104 */
[----:B------:R-:W-:Y:S05]  /*1de0*/  BRA.U !UP0, `(.L_x_30) ;  /* 0x0000000508507547 */ /* 0x000fea000b800000 */
        /* <DEDUP_REMOVED lines=16> */
[----:B------:R-:W-:-:S03]  /*1ef0*/  UMOV UR30, UR46 ;  /* 0x0000002e001e7c82 */ /* 0x000fc60008000000 */
        /* <DEDUP_REMOVED lines=9> */
[----:B---3--:R-:W-:-:S11]  /*1f90*/  UMOV UR6, UR24 ;  /* 0x0000001800067c82 */ /* 0x008fd60008000000 */
.L_x_36:
[----:B------:R-:W-:Y:S01]  /*1fa0*/  @!P3 MOV R4, 0x6000 ;  /* 0x000060000004b802 */ /* 0x000fe20000000f00 */
[----:B------:R-:W-:Y:S01]  /*1fb0*/  ULEA UR9, UR6, UR31, 0x3 ;  /* 0x0000001f06097291 */ /* 0x000fe2000f8e18ff */
[----:B-12---:R-:W-:Y:S11]  /*1fc0*/  @P0 BRA `(.L_x_31) ;  /* 0x00000000000c0947 */ /* 0x006ff60003800000 */
[----:B------:R-:W-:Y:S04]  /*1fd0*/  SHF.L.U32 R5, R3, 0x1f, RZ ;  /* 0x0000001f03057819 */ /* 0x000fe800000006ff */
[----:B------:R-:W1:Y:S02]  /*1fe0*/  SYNCS.PHASECHK.TRANS64.TRYWAIT P0, [UR9+0x40], R5 ;  /* 0x00004005ff0075a7 */ /* 0x000e640008001109 */
[----:B-1----:R-:W-:Y:S05]  /*1ff0*/  @!P0 BRA `(.L_x_32) ;  /* 0x0000006800a48947 */ /* 0x002fea0003800000 */
.L_x_31:
[----:B------:R2:W-:Y:S01]  /*2000*/  @!P3 SYNCS.ARRIVE.TRANS64 RZ, [UR9], R4 ;  /* 0x00000004ffffb9a7 */ /* 0x0005e20008000009 */
[----:B------:R-:W-:Y:S04]  /*2010*/  ULOP3.LUT UR7, UR32, 0x2, URZ, 0xfc, !UPT ;  /* 0x0000000220077892 */ /* 0x000fe8000f8efcff */
[----:B------:R-:W-:Y:S09]  /*2020*/  UISETP.NE.AND UP0, UPT, UR7, 0x2, UPT ;  /* 0x000000020700788c */ /* 0x000ff2000bf05270 */
[----:B------:R-:W-:Y:S05]  /*2030*/  BRA.U UP0, `(.L_x_33) ;  /* 0x0000000100047547 */ /* 0x000fea000b800000 */
[----:B----4-:R-:W-:Y:S05]  /*2040*/  BPT.TRAP 0x1 ;  /* 0x000000040000795c */ /* 0x010fea0000300000 */
.L_x_33:
[----:B------:R-:W-:Y:S04]  /*2050*/  BSSY.RECONVERGENT B0, `(.L_x_34) ;  /* 0x0000003000007945 */ /* 0x000fe80003800200 */
[----:B------:R-:W-:Y:S05]  /*2060*/  @P2 BRA `(.L_x_35) ;  /* 0x0000000000042947 */ /* 0x000fea0003800000 */
[----:B----4-:R-:W-:Y:S05]  /*2070*/  BPT.TRAP 0x1 ;  /* 0x000000040000795c */ /* 0x010fea0000300000 */
.L_x_35:
[----:B----4-:R-:W-:Y:S05]  /*2080*/  BSYNC.RECONVERGENT B0 ;  /* 0x0000000000007941 */ /* 0x010fea0003800200 */
.L_x_34:
        /* <DEDUP_REMOVED lines=23> */
[----:B------:R-:W-:Y:S01]  /*2200*/  UIADD3 UR7, UPT, UPT, UR22, 0x1, URZ ;  /* 0x0000000116077890 */ /* 0x000fe2000fffe0ff */
[----:B------:R-:W-:Y:S02]  /*2210*/  UMOV UR35, 0x30000 ;  /* 0x0003000000237882 */ /* 0x000fe40000000000 */
[----:B------:R4:W-:Y:S01]  /*2220*/  UTMALDG.4D.IM2COL [UR8], [UR28], UR6 ;  /* 0x000000081c0073b4 */ /* 0x0009e20008058006 */
[----:B------:R-:W-:Y:S01]  /*2230*/  UMOV UR40, 0x0 ;  /* 0x0000000000287882 */ /* 0x000fe20000000000 */
[----:B------:R-:W-:Y:S01]  /*2240*/  UMOV UR41, 0x10000000 ;  /* 0x1000000000297882 */ /* 0x000fe20000000000 */
[----:B------:R-:W-:Y:S01]  /*2250*/  UMOV UR17, UR9 ;  /* 0x0000000900117c82 */ /* 0x000fe20008000000 */
[----:B------:R-:W-:Y:S01]  /*2260*/  @UP2 UIADD3 UR23, UPT, UPT, UR21, URZ, URZ ;  /* 0x000000ff15172290 */ /* 0x000fe2000fffe0ff */
[----:B------:R-:W-:Y:S03]  /*2270*/  UMOV UR18, UR10 ;  /* 0x0000000a00127c82 */ /* 0x000fe60008000000 */
[----:B------:R-:W-:Y:S01]  /*2280*/  UISETP.NE.AND UP0, UPT, UR23, UR38, UPT ;  /* 0x000000261700728c */ /* 0x000fe2000bf05270 */
[----:B------:R2:W-:Y:S10]  /*2290*/  UTMALDG.4D.MULTICAST [UR16], [UR26], UR35, desc[UR40] ;  /* 0x000028101a0073b4 */ /* 0x0005f40008019823 */
[----:B------:R-:W-:Y:S07]  /*22a0*/  @UP0 UIADD3 UR7, UPT, UPT, UR22, URZ, URZ ;  /* 0x000000ff16070290 */ /* 0x000fee000fffe0ff */
[----:B------:R-:W-:Y:S01]  /*22b0*/  UMOV UR22, UR7 ;  /* 0x0000000700167c82 */ /* 0x000fe20008000000 */
[----:B----4-:R-:W-:Y:S02]  /*22c0*/  UIADD3 UR6, UPT, UPT, UR30, -0x1, URZ ;  /* 0xffffffff1e067890 */ /* 0x010fe4000fffe0ff */
[----:B--2---:R-:W-:Y:S02]  /*22d0*/  USEL UR21, UR23, URZ, UP0 ;  /* 0x000000ff17157287 */ /* 0x004fe40008000000 */
[----:B------:R-:W-:Y:S02]  /*22e0*/  UISETP.GT.U32.AND UP0, UPT, UR30, 0x1, UPT ;  /* 0x000000011e00788c */ /* 0x000fe4000bf04070 */
[----:B------:R-:W-:Y:S01]  /*22f0*/  USEL UR20, UR25, URZ, UP2 ;  /* 0x000000ff19147287 */ /* 0x000fe20009000000 */
[----:B------:R-:W-:Y:S01]  /*2300*/  UMOV UR30, UR6 ;  /* 0x00000006001e7c82 */ /* 0x000fe20008000000 */
[----:B------:R-:W-:Y:S05]  /*2310*/  UMOV UR6, UR24 ;  /* 0x0000001800067c82 */ /* 0x000fea0008000000 */
[----:B---3--:R-:W-:Y:S05]  /*2320*/  BRA.U UP0, `(.L_x_36) ;  /* 0xfffffffd001c7547 */ /* 0x008fea000b83ffff */
.L_x_30:
[----:B------:R-:W-:Y:S01]  /*2330*/  SHF.L.U32 R4, R2, 0x1f, RZ ;  /* 0x0000001f02047819 */ /* 0x000fe200000006ff */
[----:B------:R-:W-:-:S03]  /*2340*/  NOP ;  /* 0x0000000000007918 */ /* 0x000fc60000000000 */
[----:B-12---:R-:W1:Y:S02]  /*2350*/  SYNCS.PHASECHK.TRANS64.TRYWAIT P0, [UR31+0xd0], R4 ;  /* 0x0000d004ff0075a7 */ /* 0x006e64000800111f */
[----:B-1----:R-:W-:Y:S05]  /*2360*/  @!P0 BRA `(.L_x_37) ;  /* 0x0000006400e08947 */ /* 0x002fea0003800000 */
.L_x_138:
[----:B-1----:R-:W1:Y:S01]  /*2370*/  LDS.128 R4, [UR31+0x110] ;  /* 0x0001101fff047984 */ /* 0x002e620008000c00 */
[----:B------:R-:W-:Y:S02]  /*2380*/  UIADD3 UR4, UPT, UPT, UR31, 0xd8, URZ ;  /* 0x000000d81f047890 */ /* 0x000fe4000fffe0ff */
[----:B------:R-:W-:Y:S01]  /*2390*/  UISETP.GE.AND UP0, UPT, UR39, 0x1, UPT ;  /* 0x000000012700788c */ /* 0x000fe2000bf06270 */
[----:B------:R-:W-:Y:S01]  /*23a0*/  @!PT LDS RZ, [RZ] ;  /* 0x00000000fffff984 */ /* 0x000fe20000000800 */
[----:B------:R-:W-:Y:S01]  /*23b0*/  @!PT LDS RZ, [RZ] ;  /* 0x00000000fffff984 */ /* 0x000fe20000000800 */
[----:B------:R-:W-:Y:S01]  /*23c0*/  @!PT LDS RZ, [RZ] ;  /* 0x00000000fffff984 */ /* 0x000fe20000000800 */
[----:B------:R-:W-:Y:S01]  /*23d0*/  @!PT LDS RZ, [RZ] ;  /* 0x00000000fffff984 */ /* 0x000fe20000000800 */
[----:B------:R2:W-:Y:S06]  /*23e0*/  MEMBAR.ALL.CTA ;  /* 0x0000000000007992 */ /* 0x0005ec0000008000 */
[----:B--2---:R-:W2:Y:S01]  /*23f0*/  FENCE.VIEW.ASYNC.S ;  /* 0x00000000000073c6 */ /* 0x004ea20000000000 */
[----:B------:R-:W-:-:S09]  /*2400*/  UPRMT UR4, URZ, 0x654, UR4 ;  /* 0x00000654ff047896 */ /* 0x000fd20008000004 */
[----:B--2---:R-:W-:Y:S01]  /*2410*/  SYNCS.ARRIVE.TRANS64.RED.A1T0 RZ, [UR4], RZ ;  /* 0x000000ffffff79a7 */ /* 0x004fe20008100404 */
[----:B-1----:R-:W-:-:S13]  /*2420*/  LOP3.LUT P0, RZ, R6, 0x1, RZ, 0xc0, !PT ;  /* 0x0000000106ff7812 */ /* 0x002fda000780c0ff */
[----:B------:R-:W-:Y:S01]  /*2430*/  VOTEU.ANY UP1, P0 ;  /* 0x0000000000ff7886 */ /* 0x000fe20000020100 */
[----:B------:R-:W-:-:S13]  /*2440*/  PLOP3.LUT P0, PT, PT, PT, UP1, 0x80, 0x8 ;  /* 0x000000000008781c */ /* 0x000fda0003f0f018 */
[----:B------:R-:W-:Y:S02]  /*2450*/  @P0 MOV R0, R4 ;  /* 0x0000000400000202 */ /* 0x000fe40000000f00 */
[----:B------:R-:W-:Y:S02]  /*2460*/  @P0 LOP3.LUT R4, R5, 0xffff, RZ, 0xc0, !PT ;  /* 0x0000ffff05040812 */ /* 0x000fe400078ec0ff */
[----:B------:R-:W-:Y:S02]  /*2470*/  @P0 R2UR UR6, R0 ;  /* 0x00000000000602ca */ /* 0x000fe400000e0000 */
[----:B------:R-:W-:-:S11]  /*2480*/  @P0 R2UR UR5, R4 ;  /* 0x00000000040502ca */ /* 0x000fd600000e0000 */
[----:B------:R-:W-:Y:S02]  /*2490*/  @UP1 UMOV UR43, UR6 ;  /* 0x00000006002b1c82 */ /* 0x000fe40008000000 */
[----:B------:R-:W-:Y:S01]  /*24a0*/  @UP1 UMOV UR42, UR5 ;  /* 0x00000005002a1c82 */ /* 0x000fe20008000000 */
[----:B------:R-:W-:Y:S05]  /*24b0*/  BRA.U !UP0, `(.L_x_38) ;  /* 0x0000000108d47547 */ /* 0x000fea000b800000 */
[----:B------:R-:W1:Y:S01]  /*24c0*/  LDCU.128 UR16, c[0x0][0xb10] ;  /* 0x00016200ff1077ac */ /* 0x000e620008000c00 */
[----:B------:R-:W2:Y:S01]  /*24d0*/  LDCU UR21, c[0x0][0xb20] ;  /* 0x00016400ff1577ac */ /* 0x000ea20008000800 */
[----:B------:R-:W3:Y:S01]  /*24e0*/  LDCU UR20, c[0x0][0xb0c] ;  /* 0x00016180ff1477ac */ /* 0x000ee20008000800 */
[----:B------:R-:W4:Y:S01]  /*24f0*/  LDCU.64 UR8, c[0x0][0xb28] ;  /* 0x00016500ff0877ac */ /* 0x000f220008000a00 */
[----:B------:R-:W-:Y:S02]  /*2500*/  UISETP.NE.AND UP3, UPT, UR39, 0x1, UPT ;  /* 0x000000012700788c */ /* 0x000fe4000bf65270 */
[----:B-1----:R-:W-:Y:S02]  /*2510*/  UIMAD.WIDE.U32 UR4, UR47, UR19, URZ ;  /* 0x000000132f0472a5 */ /* 0x002fe4000f8e00ff */
[----:B------:R-:W-:Y:S02]  /*2520*/  UIMAD.WIDE.U32 UR6, UR48, UR16, URZ ;  /* 0x00000010300672a5 */ /* 0x000fe4000f8e00ff */
[----:B------:R-:W-:-:S02]  /*2530*/  UISETP.NE.AND UP0, UPT, UR18, 0x1, UPT ;  /* 0x000000011200788c */ /* 0x000fc4000bf05270 */
[----:B------:R-:W-:Y:S01]  /*2540*/  UIMAD.WIDE.U32 UR14, UR42, UR19, URZ ;  /* 0x000000132a0e72a5 */ /* 0x000fe2000f8e00ff */
[----:B------:R-:W-:Y:S02]  /*2550*/  UMOV UR4, UR5 ;  /* 0x0000000500047c82 */ /* 0x000fe40008000000 */
[----:B------:R-:W-:Y:S01]  /*2560*/  UMOV UR6, UR7 ;  /* 0x0000000700067c82 */ /* 0x000fe20008000000 */
[----:B--2---:R-:W-:Y:S02]  /*2570*/  USHF.R.U32.HI UR4, URZ, UR21, UR4 ;  /* 0x00000015ff047299 */ /* 0x004fe40008011604 */
[----:B---3--:R-:W-:Y:S02]  /*2580*/  UISETP.NE.AND UP2, UPT, UR20, 0x1, UPT ;  /* 0x000000011400788c */ /* 0x008fe4000bf45270 */
[----:B------:R-:W-:Y:S02]  /*2590*/  USHF.R.U32.HI UR6, URZ, UR17, UR6 ;  /* 0x00000011ff067299 */ /* 0x000fe40008011606 */
[----:B------:R-:W-:-:S02]  /*25a0*/  USEL UR5, UR47, UR4, !UP0 ;  /* 0x000000042f057287 */ /* 0x000fc4000c000000 */
[----:B------:R-:W-:Y:S02]  /*25b0*/  USEL UR6, UR48, UR6, !UP2 ;  /* 0x0000000630067287 */ /* 0x000fe4000d000000 */
[----:B----4-:R-:W-:Y:S01]  /*25c0*/  UIMAD.WIDE.U32 UR10, UR5, UR8, URZ ;  /* 0x00000008050a72a5 */ /* 0x010fe2000f8e00ff */
[----:B------:R-:W-:Y:S01]  /*25d0*/  UMOV UR4, UR15 ;  /* 0x0000000f00047c82 */ /* 0x000fe20008000000 */
[----:B------:R-:W-:Y:S02]  /*25e0*/  UIMAD.WIDE.U32 UR12, UR43, UR16, URZ ;  /* 0x000000102b0c72a5 */ /* 0x000fe4000f8e00ff */
[----:B------:R-:W-:-:S03]  /*25f0*/  UIMAD.WIDE.U32 UR14, UR6, UR8, URZ ;  /* 0x00000008060e72a5 */ /* 0x000fc6000f8e00ff */
[----:B------:R-:W-:Y:S01]  /*2600*/  UMOV UR10, UR11 ;  /* 0x0000000b000a7c82 */ /* 0x000fe20008000000 */
[----:B------:R-:W-:Y:S02]  /*2610*/  USHF.R.U32.HI UR4, URZ, UR21, UR4 ;  /* 0x00000015ff047299 */ /* 0x000fe40008011604 */
[----:B------:R-:W-:Y:S01]  /*2620*/  @UP3 USHF.R.U32.HI UR5, URZ, UR9, UR10 ;  /* 0x00000009ff053299 */ /* 0x000fe2000801160a */
[----:B------:R-:W-:Y:S01]  /*2630*/  UMOV UR12, UR13 ;  /* 0x0000000d000c7c82 */ /* 0x000fe20008000000 */
[----:B------:R-:W-:Y:S01]  /*2640*/  UMOV UR14, UR15 ;  /* 0x0000000f000e7c82 */ /* 0x000fe20008000000 */
[----:B------:R-:W-:Y:S02]  /*2650*/  USHF.R.U32.HI UR17, URZ, UR17, UR12 ;  /* 0x00000011ff117299 */ /* 0x000fe4000801160c */
[----:B------:R-:W-:Y:S02]  /*2660*/  USEL UR4, UR42, UR4, !UP0 ;  /* 0x000000042a047287 */ /* 0x000fe4000c000000 */
[----:B------:R-:W-:-:S02]  /*2670*/  @UP3 USHF.R.U32.HI UR6, URZ, UR9, UR14 ;  /* 0x00000009ff063299 */ /* 0x000fc4000801160e */
[----:B------:R-:W-:Y:S02]  /*2680*/  UIMAD UR7, UR39, UR5, URZ ;  /* 0x00000005270772a4 */ /* 0x000fe4000f8e02ff */
[----:B------:R-:W-:Y:S02]  /*2690*/  USEL UR5, UR43, UR17, !UP2 ;  /* 0x000000112b057287 */ /* 0x000fe4000d000000 */
[----:B------:R-:W-:Y:S02]  /*26a0*/  UIMAD UR10, UR39, UR6, URZ ;  /* 0x00000006270a72a4 */ /* 0x000fe4000f8e02ff */
[----:B------:R-:W-:Y:S02]  /*26b0*/  UISETP.GE.AND UP0, UPT, UR4, UR7, UPT ;  /* 0x000000070400728c */ /* 0x000fe4000bf06270 */
[----:B------:R-:W-:Y:S02]  /*26c0*/  UIMAD.WIDE.U32 UR12, UR4, UR8, URZ ;  /* 0x00000008040c72a5 */ /* 0x000fe4000f8e00ff */
[----:B------:R-:W-:-:S02]  /*26d0*/  UISETP.GE.OR UP0, UPT, UR5, UR10, UP0 ;  /* 0x0000000a0500728c */ /* 0x000fc40008706670 */
[----:B------:R-:W-:Y:S02]  /*26e0*/  UIMAD.WIDE.U32 UR10, UR5, UR8, URZ ;  /* 0x00000008050a72a5 */ /* 0x000fe4000f8e00ff */
[----:B------:R-:W-:Y:S01]  /*26f0*/  UIADD3 UR12, UPT, UPT, -UR4, URZ, URZ ;  /* 0x000000ff040c7290 */ /* 0x000fe2000fffe1ff */
[----:B------:R-:W-:Y:S01]  /*2700*/  UMOV UR8, UR13 ;  /* 0x0000000d00087c82 */ /* 0x000fe20008000000 */
[----:B------:R-:W-:Y:S02]  /*2710*/  UIADD3 UR10, UPT, UPT, -UR5, URZ, URZ ;  /* 0x000000ff050a7290 */ /* 0x000fe4000fffe1ff */
[----:B------:R-:W-:-:S03]  /*2720*/  USHF.R.U32.HI UR8, URZ, UR9, UR8 ;  /* 0x00000009ff087299 */ /* 0x000fc60008011608 */
[----:B------:R-:W-:Y:S01]  /*2730*/  @!UP0 UMOV UR7, UR11 ;  /* 0x0000000b00078c82 */ /* 0x000fe20008000000 */
[----:B------:R-:W-:Y:S02]  /*2740*/  UIMAD UR12, UR18, UR12, UR42 ;  /* 0x0000000c120c72a4 */ /* 0x000fe4000f8e022a */
[----:B------:R-:W-:Y:S02]  /*2750*/  USEL UR8, UR4, UR8, !UP3 ;  /* 0x0000000804087287 */ /* 0x000fe4000d800000 */
[----:B------:R-:W-:Y:S02]  /*2760*/  @!UP0 USHF.R.U32.HI UR7, URZ, UR9, UR7 ;  /* 0x00000009ff078299 */ /* 0x000fe40008011607 */
[----:B------:R-:W-:Y:S02]  /*2770*/  UIADD3 UR9, UPT, UPT, -UR8, URZ, URZ ;  /* 0x000000ff08097290 */ /* 0x000fe4000fffe1ff */
[----:B------:R-:W-:Y:S02]  /*2780*/  @!UP0 USEL UR7, UR5, UR7, !UP3 ;  /* 0x0000000705078287 */ /* 0x000fe4000d800000 */
[----:B------:R-:W-:-:S02]  /*2790*/  UIMAD UR9, UR39, UR9, UR4 ;  /* 0x00000009270972a4 */ /* 0x000fc4000f8e0204 */
[----:B------:R-:W-:Y:S02]  /*27a0*/  @!UP0 UIADD3 UR8, UPT, UPT, UR8, -UR7, URZ ;  /* 0x8000000708088290 */ /* 0x000fe4000fffe0ff */
[----:B------:R-:W-:Y:S02]  /*27b0*/  @!UP0 UIMAD UR7, UR9, UR6, UR7 ;  /* 0x00000006090782a4 */ /* 0x000fe4000f8e0207 */
[----:B------:R-:W-:Y:S02]  /*27c0*/  @!UP0 UIMAD UR4, UR39, UR8, UR5 ;  /* 0x00000008270482a4 */ /* 0x000fe4000f8e0205 */
[----:B------:R-:W-:Y:S02]  /*27d0*/  UIMAD UR6, UR20, UR10, UR43 ;  /* 0x0000000a140672a4 */ /* 0x000fe4000f8e022b */
[----:B------:R-:W-:Y:S01]  /*27e0*/  UIMAD UR42, UR4, UR18, UR12 ;  /* 0x00000012042a72a4 */ /* 0x000fe2000f8e020c */
[----:B------:R-:W-:Y:S02]  /*27f0*/  @!UP0 UMOV UR5, UR7 ;  /* 0x0000000700058c82 */ /* 0x000fe40008000000 */
[----:B------:R-:W-:-:S12]  /*2800*/  UIMAD UR43, UR5, UR20, UR6 ;  /* 0x00000014052b72a4 */ /* 0x000fd8000f8e0206 */
.L_x_38:
[----:B------:R-:W1:Y:S02]  /*2810*/  LDCU UR4, c[0x0][0xb30] ;  /* 0x00016600ff0477ac */ /* 0x000e640008000800 */
[----:B-1----:R-:W-:-:S09]  /*2820*/  UISETP.NE.AND UP0, UPT, UR4, 0x1, UPT ;  /* 0x000000010400788c */ /* 0x002fd2000bf05270 */
[----:B------:R-:W-:Y:S05]  /*2830*/  BRA.U UP0, `(.L_x_39) ;  /* 0x0000000100447547 */ /* 0x000fea000b800000 */
[----:B------:R-:W1:Y:S01]  /*2840*/  LDCU.128 UR8, c[0x0][0xb10] ;  /* 0x00016200ff0877ac */ /* 0x000e620008000c00 */
[----:B------:R-:W2:Y:S01]  /*2850*/  LDCU UR12, c[0x0][0xb0c] ;  /* 0x00016180ff0c77ac */ /* 0x000ea20008000800 */
[----:B------:R-:W3:Y:S01]  /*2860*/  LDCU UR13, c[0x0][0xb20] ;  /* 0x00016400ff0d77ac */ /* 0x000ee20008000800 */
[----:B-1----:R-:W-:Y:S02]  /*2870*/  UIMAD.WIDE.U32 UR6, UR43, UR8, URZ ;  /* 0x000000082b0672a5 */ /* 0x002fe4000f8e00ff */
[----:B------:R-:W-:Y:S02]  /*2880*/  UIMAD.WIDE.U32 UR4, UR42, UR11, URZ ;  /* 0x0000000b2a0472a5 */ /* 0x000fe4000f8e00ff */
[----:B--2---:R-:W-:Y:S02]  /*2890*/  UISETP.NE.AND UP2, UPT, UR12, 0x1, UPT ;  /* 0x000000010c00788c */ /* 0x004fe4000bf45270 */
[----:B------:R-:W-:Y:S01]  /*28a0*/  UISETP.NE.AND UP0, UPT, UR10, 0x1, UPT ;  /* 0x000000010a00788c */ /* 0x000fe2000bf05270 */
[----:B------:R-:W-:-:S02]  /*28b0*/  UMOV UR6, UR7 ;  /* 0x0000000700067c82 */ /* 0x000fc40008000000 */
[----:B------:R-:W-:Y:S01]  /*28c0*/  UMOV UR4, UR5 ;  /* 0x0000000500047c82 */ /* 0x000fe20008000000 */
[----:B------:R-:W-:Y:S02]  /*28d0*/  USHF.R.U32.HI UR6, URZ, UR9, UR6 ;  /* 0x00000009ff067299 */ /* 0x000fe40008011606 */
[----:B---3--:R-:W-:Y:S02]  /*28e0*/  USHF.R.U32.HI UR4, URZ, UR13, UR4 ;  /* 0x0000000dff047299 */ /* 0x008fe40008011604 */
[----:B------:R-:W-:Y:S02]  /*28f0*/  USEL UR5, UR43, UR6, !UP2 ;  /* 0x000000062b057287 */ /* 0x000fe4000d000000 */
[----:B------:R-:W-:-:S04]  /*2900*/  USEL UR4, UR42, UR4, !UP0 ;  /* 0x000000042a047287 */ /* 0x000fc8000c000000 */
[----:B------:R-:W-:Y:S02]  /*2910*/  UIADD3 UR6, UPT, UPT, UR5, -UR4, URZ ;  /* 0x8000000405067290 */ /* 0x000fe4000fffe0ff */
[----:B------:R-:W-:Y:S02]  /*2920*/  UIADD3 UR4, UPT, UPT, -UR5, UR4, URZ ;  /* 0x0000000405047290 */ /* 0x000fe4000fffe1ff */
[----:B------:R-:W-:Y:S02]  /*2930*/  UIMAD UR42, UR6, UR10, UR42 ;  /* 0x0000000a062a72a4 */ /* 0x000fe4000f8e022a */
[----:B------:R-:W-:-:S12]  /*2940*/  UIMAD UR43, UR4, UR12, UR43 ;  /* 0x0000000c042b72a4 */ /* 0x000fd8000f8e022b */
.L_x_39:
[----:B------:R-:W-:Y:S01]  /*2950*/  R2UR UR4, R59 ;  /* 0x000000003b0472ca */ /* 0x000fe200000e0000 */
[----:B------:R-:W-:Y:S01]  /*2960*/  UIADD3 UR21, UPT, UPT, UR42, UR63, URZ ;  /* 0x0000003f2a157290 */ /* 0x000fe2000fffe0ff */
[----:B------:R-:W-:Y:S01]  /*2970*/  PLOP3.LUT P1, PT, PT, PT, PT, 0x80, 0x8 ;  /* 0x000000000008781c */ /* 0x000fe20003f2f070 */
[----:B------:R-:W-:Y:S01]  /*2980*/  UMOV UR25, UR34 ;  /* 0x0000002200197c82 */ /* 0x000fe20008000000 */
[----:B------:R-:W-:-:S09]  /*2990*/  LOP3.LUT R2, R2, 0x1, RZ, 0x3c, !PT ;  /* 0x0000000102027812 */ /* 0x000fd200078e3cff */
[----:B------:R-:W-:Y:S01]  /*29a0*/  UIADD3 UR50, UPT, UPT, UR43, UR4, URZ ;  /* 0x000000042b327290 */ /* 0x000fe2000fffe0ff */
[----:B------:R-:W-:Y:S11]  /*29b0*/  BRA.U UP1, `(.L_x_40) ;  /* 0xffffffed01787547 */ /* 0x000ff6000b83ffff */
[----:B------:R-:W-:Y:S01]  /*29c0*/  UIADD3 UR31, UPT, UPT, UR31, 0x40, URZ ;  /* 0x000000401f1f7890 */ /* 0x000fe2000fffe0ff */
[----:B------:R-:W-:-:S03]  /*29d0*/  SHF.L.U32 R2, R3, 0x1f, RZ ;  /* 0x0000001f03027819 */ /* 0x000fc600000006ff */
[----:B------:R-:W-:-:S09]  /*29e0*/  ULEA UR4, UR24, UR31, 0x3 ;  /* 0x0000001f18047291 */ /* 0x000fd2000f8e18ff */
[----:B------:R-:W1:Y:S02]  /*29f0*/  SYNCS.PHASECHK.TRANS64.TRYWAIT P0, [UR4], R2 ;  /* 0x00000002ff0075a7 */ /* 0x000e640008001104 */
[----:B-1----:R-:W-:Y:S05]  /*2a00*/  @!P0 BRA `(.L_x_41) ;  /* 0x0000006000508947 */ /* 0x002fea0003800000 */
.L_x_140:
[----:B------:R-:W-:-:S04]  /*2a10*/  UIADD3 UR4, UPT, UPT, UR24, 0x1, URZ ;  /* 0x0000000118047890 */ /* 0x000fc8000fffe0ff */
[----:B------:R-:W-:-:S04]  /*2a20*/  UISETP.NE.AND UP0, UPT, UR4, 0x8, UPT ;  /* 0x000000080400788c */ /* 0x000fc8000bf05270 */
[----:B------:R-:W-:Y:S02]  /*2a30*/  USEL UR6, URZ, 0x1, UP0 ;  /* 0x00000001ff067887 */ /* 0x000fe40008000000 */
[----:B------:R-:W-:-:S04]  /*2a40*/  USEL UR4, UR4, URZ, UP0 ;  /* 0x000000ff04047287 */ /* 0x000fc80008000000 */
[----:B------:R-:W-:Y:S01]  /*2a50*/  ULEA UR5, UR4, UR31, 0x3 ;  /* 0x0000001f04057291 */ /* 0x000fe2000f8e18ff */
[----:B-1----:R-:W-:-:S04]  /*2a60*/  LOP3.LUT R2, R3, UR6, RZ, 0x3c, !PT ;  /* 0x0000000603027c12 */ /* 0x002fc8000f8e3cff */
[----:B------:R-:W-:-:S04]  /*2a70*/  SHF.L.U32 R3, R2, 0x1f, RZ ;  /* 0x0000001f02037819 */ /* 0x000fc800000006ff */
[----:B------:R-:W1:Y:S02]  /*2a80*/  SYNCS.PHASECHK.TRANS64.TRYWAIT P0, [UR5], R3 ;  /* 0x00000003ff0075a7 */ /* 0x000e640008001105 */
[----:B-1----:R-:W-:Y:S05]  /*2a90*/  @!P0 BRA `(.L_x_42) ;  /* 0x0000006000448947 */ /* 0x002fea0003800000 */
.L_x_142:
[----:B------:R-:W-:-:S04]  /*2aa0*/  UIADD3 UR4, UPT, UPT, UR4, 0x1, URZ ;  /* 0x0000000104047890 */ /* 0x000fc8000fffe0ff */
[----:B------:R-:W-:-:S04]  /*2ab0*/  UISETP.NE.AND UP0, UPT, UR4, 0x8, UPT ;  /* 0x000000080400788c */ /* 0x000fc8000bf05270 */
[----:B------:R-:W-:Y:S02]  /*2ac0*/  USEL UR6, URZ, 0x1, UP0 ;  /* 0x00000001ff067887 */ /* 0x000fe40008000000 */
[----:B------:R-:W-:-:S04]  /*2ad0*/  USEL UR4, UR4, URZ, UP0 ;  /* 0x000000ff04047287 */ /* 0x000fc80008000000 */
[----:B------:R-:W-:Y:S01]  /*2ae0*/  ULEA UR5, UR4, UR31, 0x3 ;  /* 0x0000001f04057291 */ /* 0x000fe2000f8e18ff */
[----:B------:R-:W-:-:S04]  /*2af0*/  LOP3.LUT R2, R2, UR6, RZ, 0x3c, !PT ;  /* 0x0000000602027c12 */ /* 0x000fc8000f8e3cff */
[----:B-1----:R-:W-:-:S04]  /*2b00*/  SHF.L.U32 R3, R2, 0x1f, RZ ;  /* 0x0000001f02037819 */ /* 0x002fc800000006ff */
[----:B------:R-:W1:Y:S02]  /*2b10*/  SYNCS.PHASECHK.TRANS64.TRYWAIT P0, [UR5], R3 ;  /* 0x00000003ff0075a7 */ /* 0x000e640008001105 */
[----:B-1----:R-:W-:Y:S05]  /*2b20*/  @!P0 BRA `(.L_x_43) ;  /* 0x0000006000388947 */ /* 0x002fea0003800000 */
.L_x_144:
        /* <DEDUP_REMOVED lines=9> */
.L_x_146:
        /* <DEDUP_REMOVED lines=9> */
.L_x_148:
        /* <DEDUP_REMOVED lines=9> */
.L_x_150:
        /* <DEDUP_REMOVED lines=9> */
.L_x_152:
[----:B------:R-:W-:-:S04]  /*2d70*/  UIADD3 UR4, UPT, UPT, UR4, 0x1, URZ ;  /* 0x0000000104047890 */ /* 0x000fc8000fffe0ff */
[----:B------:R-:W-:-:S04]  /*2d80*/  UISETP.NE.AND UP0, UPT, UR4, 0x8, UPT ;  /* 0x000000080400788c */ /* 0x000fc8000bf05270 */
[----:B------:R-:W-:Y:S02]  /*2d90*/  USEL UR5, URZ, 0x1, UP0 ;  /* 0x00000001ff057887 */ /* 0x000fe40008000000 */
[----:B------:R-:W-:-:S04]  /*2da0*/  USEL UR4, UR4, URZ, UP0 ;  /* 0x000000ff04047287 */ /* 0x000fc80008000000 */
[----:B------:R-:W-:Y:S01]  /*2db0*/  ULEA UR4, UR4, UR31, 0x3 ;  /* 0x0000001f04047291 */ /* 0x000fe2000f8e18ff */
[----:B------:R-:W-:-:S04]  /*2dc0*/  LOP3.LUT R2, R2, UR5, RZ, 0x3c, !PT ;  /* 0x0000000502027c12 */ /* 0x000fc8000f8e3cff */
[----:B------:R-:W-:Y:S01]  /*2dd0*/  SHF.L.U32 R2, R2, 0x1f, RZ ;  /* 0x0000001f02027819 */ /* 0x000fe200000006ff */
[----:B-1----:R-:W-:-:S07]  /*2de0*/  IMAD.U32 R0, RZ, RZ, UR4 ;  /* 0x00000004ff007e24 */ /* 0x002fce000f8e00ff */
.L_x_48:
[----:B-1----:R1:W2:Y:S02]  /*2df0*/  SYNCS.PHASECHK.TRANS64.TRYWAIT P0, [R0+URZ], R2 ;  /* 0x00000002000075a7 */ /* 0x0022a400080011ff */
[----:B--2---:R-:W-:Y:S05]  /*2e00*/  @!P0 NANOSLEEP.SYNCS 0x989680 ;  /* 0x009896800000895d */ /* 0x004fea0003900000 */
[----:B------:R-:W2:Y:S02]  /*2e10*/  @!P0 SYNCS.PHASECHK.TRANS64 P0, [R0+URZ], R2 ;  /* 0x00000002000085a7 */ /* 0x000ea400080010ff */
[----:B--2---:R-:W-:Y:S05]  /*2e20*/  @P0 EXIT ;  /* 0x000000000000094d */ /* 0x004fea0003800000 */
[----:B------:R-:W-:Y:S05]  /*2e30*/  BRA `(.L_x_48) ;  /* 0xfffffffc00ec7947 */ /* 0x000fea000383ffff */
.L_x_22:
[----:B------:R-:W2:Y:S02]  /*2e40*/  S2UR UR4, SR_CgaCtaId ;  /* 0x00000000000479c3 */ /* 0x000ea40000008800 */
[----:B--2---:R-:W-:-:S04]  /*2e50*/  UISETP.NE.AND UP0, UPT, UR4, URZ, UPT ;  /* 0x000000ff0400728c */ /* 0x004fc8000bf05270 */
[----:B------:R-:W-:-:S09]  /*2e60*/  UISETP.NE.OR UP0, UPT, UR18, 0x1, UP0 ;  /* 0x000000011200788c */ /* 0x000fd20008705670 */
[----:B------:R-:W-:Y:S05]  /*2e70*/  BRA.U UP0, `(.L_x_49) ;  /* 0x0000000100b47547 */ /* 0x000fea000b800000 */
[----:B------:R-:W2:Y:S01]  /*2e80*/  S2UR UR5, SR_CgaCtaId ;  /* 0x00000000000579c3 */ /* 0x000ea20000008800 */
[----:B------:R-:W-:Y:S01]  /*2e90*/  UMOV UR4, 0x400 ;  /* 0x0000040000047882 */ /* 0x000fe20000000000 */
[----:B------:R-:W-:Y:S01]  /*2ea0*/  HFMA2 R3, -RZ, RZ, 0, 5.9604644775390625e-08 ;  /* 0x00000001ff037431 */ /* 0x000fe200000001ff */
[----:B------:R-:W-:Y:S01]  /*2eb0*/  ISETP.GE.U32.AND P0, PT, R2, 0x2, PT ;  /* 0x000000020200780c */ /* 0x000fe20003f06070 */
[----:B------:R-:W-:Y:S01]  /*2ec0*/  IMAD.MOV.U32 R8, RZ, RZ, RZ ;  /* 0x000000ffff087224 */ /* 0x000fe200078e00ff */
[----:B--2---:R-:W-:-:S04]  /*2ed0*/  ULEA UR4, UR5, UR4, 0x18 ;  /* 0x0000000405047291 */ /* 0x004fc8000f8ec0ff */
[----:B------:R-:W-:Y:S02]  /*2ee0*/  UIADD3 UR5, UPT, UPT, UR4, 0xd8, URZ ;  /* 0x000000d804057890 */ /* 0x000fe4000fffe0ff */
[----:B------:R-:W-:Y:S02]  /*2ef0*/  UIADD3 UR8, UPT, UPT, UR4, 0xd0, URZ ;  /* 0x000000d004087890 */ /* 0x000fe4000fffe0ff */
[----:B------:R-:W-:-:S12]  /*2f00*/  UPRMT UR5, URZ, 0x654, UR5 ;  /* 0x00000654ff057896 */ /* 0x000fd80008000005 */
.L_x_52:
[----:B------:R-:W-:Y:S01]  /*2f10*/  SHF.L.U32 R6, R3, 0x1f, RZ ;  /* 0x0000001f03067819 */ /* 0x000fe200000006ff */
[----:B------:R-:W-:Y:S02]  /*2f20*/  IMAD.U32 R4, RZ, RZ, UR8 ;  /* 0x00000008ff047e24 */ /* 0x000fe4000f8e00ff */
[----:B------:R-:W-:Y:S01]  /*2f30*/  @!P0 IMAD.MOV.U32 R5, RZ, RZ, 0x10 ;  /* 0x00000010ff058424 */ /* 0x000fe200078e00ff */
[----:B------:R-:W2:Y:S02]  /*2f40*/  SYNCS.PHASECHK.TRANS64.TRYWAIT P1, [UR4+0xd8], R6 ;  /* 0x0000d806ff0075a7 */ /* 0x000ea40008021104 */
[----:B------:R-:W-:-:S04]  /*2f50*/  PRMT R4, R2, 0x654, R4 ;  /* 0x0000065402047816 */ /* 0x000fc80000000004 */
[----:B------:R-:W-:Y:S01]  /*2f60*/  SEL R0, R4, R0, !P0 ;  /* 0x0000000004007207 */ /* 0x000fe20004000000 */
[----:B--2---:R-:W-:Y:S06]  /*2f70*/  @!P1 BRA `(.L_x_50) ;  /* 0x0000005c009c9947 */ /* 0x004fec0003800000 */
.L_x_154:
[----:B------:R-:W-:Y:S01]  /*2f80*/  UIADD3 UR6, UPT, UPT, UR4, 0x110, URZ ;  /* 0x0000011004067890 */ /* 0x000fe2000fffe0ff */
[----:B------:R3:W-:Y:S01]  /*2f90*/  @!P0 SYNCS.ARRIVE.TRANS64.RED RZ, [R0+URZ], R5 ;  /* 0x0000000500ff89a7 */ /* 0x0007e200080004ff */
[----:B------:R-:W-:Y:S01]  /*2fa0*/  UIADD3 UR7, UPT, UPT, UR4, 0xd0, URZ ;  /* 0x000000d004077890 */ /* 0x000fe2000fffe0ff */
[----:B------:R-:W-:-:S08]  /*2fb0*/  LOP3.LUT R3, R3, 0x1, RZ, 0x3c, !PT ;  /* 0x0000000103037812 */ /* 0x000fd000078e3cff */
[----:B------:R-:W-:Y:S06]  /*2fc0*/  UGETNEXTWORKID.BROADCAST [UR6], [UR7] ;  /* 0x00000000060073ca */ /* 0x000fec0008000100 */
[----:B---3--:R-:W-:-:S04]  /*2fd0*/  SHF.L.U32 R5, R8, 0x1f, RZ ;  /* 0x0000001f08057819 */ /* 0x008fc800000006ff */
[----:B------:R-:W3:Y:S02]  /*2fe0*/  SYNCS.PHASECHK.TRANS64.TRYWAIT P1, [UR4+0xd0], R5 ;  /* 0x0000d005ff0075a7 */ /* 0x000ee40008021104 */
[----:B---3--:R-:W-:Y:S05]  /*2ff0*/  @!P1 BRA `(.L_x_51) ;  /* 0x0000005c00949947 */ /* 0x008fea0003800000 */
.L_x_156:
[----:B--2---:R-:W2:Y:S01]  /*3000*/  LDS.128 R4, [UR4+0x110] ;  /* 0x00011004ff047984 */ /* 0x004ea20008000c00 */
[----:B------:R-:W-:Y:S01]  /*3010*/  LOP3.LUT R8, R8, 0x1, RZ, 0x3c, !PT ;  /* 0x0000000108087812 */ /* 0x000fe200078e3cff */
[----:B------:R-:W-:Y:S01]  /*3020*/  @!PT LDS RZ, [RZ] ;  /* 0x00000000fffff984 */ /* 0x000fe20000000800 */
[----:B------:R-:W-:Y:S01]  /*3030*/  @!PT LDS RZ, [RZ] ;  /* 0x00000000fffff984 */ /* 0x000fe20000000800 */
[----:B------:R-:W-:Y:S01]  /*3040*/  @!PT LDS RZ, [RZ] ;  /* 0x00000000fffff984 */ /* 0x000fe20000000800 */
[----:B------:R-:W-:Y:S01]  /*3050*/  @!PT LDS RZ, [RZ] ;  /* 0x00000000fffff984 */ /* 0x000fe20000000800 */
[----:B------:R3:W-:Y:S06]  /*3060*/  MEMBAR.ALL.CTA ;  /* 0x0000000000007992 */ /* 0x0007ec0000008000 */
[----:B---3--:R-:W3:Y:S02]  /*3070*/  FENCE.VIEW.ASYNC.S ;  /* 0x00000000000073c6 */ /* 0x008ee40000000000 */
[----:B---3--:R-:W-:Y:S01]  /*3080*/  SYNCS.ARRIVE.TRANS64.RED.A1T0 RZ, [UR5], RZ ;  /* 0x000000ffffff79a7 */ /* 0x008fe20008100405 */
[----:B--2---:R-:W-:-:S13]  /*3090*/  LOP3.LUT P1, RZ, R6, 0x1, RZ, 0xc0, !PT ;  /* 0x0000000106ff7812 */ /* 0x004fda000782c0ff */
[----:B------:R-:W-:Y:S05]  /*30a0*/  @P1 BRA `(.L_x_52) ;  /* 0xfffffffc00981947 */ /* 0x000fea000383ffff */
[----:B------:R-:W-:-:S04]  /*30b0*/  SHF.L.U32 R0, R3, 0x1f, RZ ;  /* 0x0000001f03007819 */ /* 0x000fc800000006ff */
[----:B------:R-:W2:Y:S02]  /*30c0*/  SYNCS.PHASECHK.TRANS64 P0, [UR4+0xd8], R0 ;  /* 0x0000d800ff0075a7 */ /* 0x000ea40008001004 */
[----:B-12---:R-:W-:Y:S05]  /*30d0*/  @P0 EXIT ;  /* 0x000000000000094d */ /* 0x006fea0003800000 */
[----:B------:R-:W-:-:S07]  /*30e0*/  MOV R0, UR4 ;  /* 0x0000000400007c02 */ /* 0x000fce0008000f00 */
.L_x_53:
[----:B-1----:R-:W-:-:S04]  /*30f0*/  SHF.L.U32 R2, R3, 0x1f, RZ ;  /* 0x0000001f03027819 */ /* 0x002fc800000006ff */
[----:B------:R1:W2:Y:S03]  /*3100*/  SYNCS.PHASECHK.TRANS64.TRYWAIT P0, [R0+URZ+0xd8], R2 ;  /* 0x0000d802000075a7 */ /* 0x0002a600080011ff */
[----:B--2---:R-:W-:Y:S05]  /*3110*/  @!P0 NANOSLEEP.SYNCS 0x989680 ;  /* 0x009896800000895d */ /* 0x004fea0003900000 */
[----:B------:R-:W2:Y:S02]  /*3120*/  @!P0 SYNCS.PHASECHK.TRANS64 P0, [R0+URZ+0xd8], R2 ;  /* 0x0000d802000085a7 */ /* 0x000ea400080010ff */
[----:B--2---:R-:W-:Y:S05]  /*3130*/  @P0 EXIT ;  /* 0x000000000000094d */ /* 0x004fea0003800000 */
[----:B------:R-:W-:Y:S05]  /*3140*/  BRA `(.L_x_53) ;  /* 0xfffffffc00e87947 */ /* 0x000fea000383ffff */
.L_x_49:
[----:B------:R-:W-:Y:S05]  /*3150*/  BRA.U UP5, `(.L_x_54) ;  /* 0x0000000d058c7547 */ /* 0x000fea000b800000 */
[----:B------:R-:W2:Y:S01]  /*3160*/  S2UR UR7, SR_CgaCtaId ;  /* 0x00000000000779c3 */ /* 0x000ea20000008800 */
[----:B------:R-:W-:Y:S01]  /*3170*/  UMOV UR4, 0x40 ;  /* 0x0000004000047882 */ /* 0x000fe20000000000 */
[----:B------:R-:W-:Y:S01]  /*3180*/  NOP ;  /* 0x0000000000007918 */ /* 0x000fe20000000000 */
[----:B------:R-:W-:Y:S01]  /*3190*/  UMOV UR6, 0x400 ;  /* 0x0000040000067882 */ /* 0x000fe20000000000 */
[----:B--2---:R-:W-:Y:S02]  /*31a0*/  ULEA UR5, UR7, UR4, 0x18 ;  /* 0x0000000407057291 */ /* 0x004fe4000f8ec0ff */
[----:B------:R-:W-:-:S07]  /*31b0*/  ULEA UR6, UR7, UR6, 0x18 ;  /* 0x0000000607067291 */ /* 0x000fce000f8ec0ff */
[----:B------:R-:W2:Y:S02]  /*31c0*/  LDS.U8 R2, [UR5+0x1c] ;  /* 0x00001c05ff027984 */ /* 0x000ea40008000000 */
[----:B--2---:R-:W-:-:S13]  /*31d0*/  ISETP.NE.AND P0, PT, R2, RZ, PT ;  /* 0x000000ff0200720c */ /* 0x004fda0003f05270 */
[----:B------:R-:W-:Y:S05]  /*31e0*/  @P0 BRA `(.L_x_55) ;  /* 0x0000000000580947 */ /* 0x000fea0003800000 */
[----:B------:R-:W-:-:S13]  /*31f0*/  ELECT P0, URZ, PT ;  /* 0x0000000000ff782f */ /* 0x000fda0003800000 */
[----:B------:R-:W-:Y:S05]  /*3200*/  @!P0 BRA `(.L_x_56) ;  /* 0x0000000000608947 */ /* 0x000fea0003800000 */
[----:B------:R-:W-:Y:S01]  /*3210*/  UMOV UR4, 0x10 ;  /* 0x0000001000047882 */ /* 0x000fe20000000000 */
[----:B------:R-:W-:Y:S01]  /*3220*/  HFMA2 R2, -RZ, RZ, 0, 5.9604644775390625e-08 ;  /* 0x00000001ff027431 */ /* 0x000fe200000001ff */
[----:B------:R-:W-:-:S03]  /*3230*/  MOV R3, 0xffff ;  /* 0x0000ffff00037802 */ /* 0x000fc60000000f00 */
[----:B------:R-:W-:Y:S04]  /*3240*/  DEPBAR.LE SB2, 0x36 ;  /* 0x0000ad800000791a */ /* 0x000fe80000000000 */
[----:B------:R-:W2:Y:S02]  /*3250*/  UTCATOMSWS.FIND_AND_SET.ALIGN UP0, UR4, UR4 ;  /* 0x00000004000475e3 */ /* 0x000ea40008000800 */
[----:B--2---:R-:W-:Y:S01]  /*3260*/  MOV R4, UR4 ;  /* 0x0000000400047c02 */ /* 0x004fe20008000f00 */
[----:B------:R-:W-:Y:S06]  /*3270*/  BRA.U UP0, `(.L_x_57) ;  /* 0x0000000100187547 */ /* 0x000fec000b800000 */
.L_x_58:
[----:B------:R-:W-:Y:S05]  /*3280*/  NANOSLEEP 0x64 ;  /* 0x000000640000795d */ /* 0x000fea0003800000 */
[----:B------:R-:W-:-:S05]  /*3290*/  UMOV UR4, 0x10 ;  /* 0x0000001000047882 */ /* 0x000fca0000000000 */
[----:B------:R-:W-:Y:S04]  /*32a0*/  DEPBAR.LE SB2, 0x36 ;  /* 0x0000ad800000791a */ /* 0x000fe80000000000 */
[----:B------:R-:W2:Y:S02]  /*32b0*/  UTCATOMSWS.FIND_AND_SET.ALIGN UP0, UR4, UR4 ;  /* 0x00000004000475e3 */ /* 0x000ea40008000800 */
[----:B--2---:R-:W-:Y:S01]  /*32c0*/  MOV R4, UR4 ;  /* 0x0000000400047c02 */ /* 0x004fe20008000f00 */
[----:B------:R-:W-:Y:S05]  /*32d0*/  BRA.U !UP0, `(.L_x_58) ;  /* 0xfffffffd08e87547 */ /* 0x000fea000b83ffff */
.L_x_57:
[-C--:B------:R-:W-:Y:S02]  /*32e0*/  SHF.L.U32 R3, R3, R4.reuse, RZ ;  /* 0x0000000403037219 */ /* 0x080fe400000006ff */
[----:B------:R-:W-:Y:S01]  /*32f0*/  SHF.L.U32 R2, R2, R4, RZ ;  /* 0x0000000402027219 */ /* 0x000fe200000006ff */
[----:B------:R-:W-:Y:S02]  /*3300*/  IMAD.SHL.U32 R4, R4, 0x20, RZ ;  /* 0x0000002004047824 */ /* 0x000fe400078e00ff */
[----:B------:R2:W-:Y:S04]  /*3310*/  ATOMS.OR RZ, [UR5+0x14], R3 ;  /* 0x00001403ffff798c */ /* 0x0005e8000b000005 */
[----:B------:R2:W-:Y:S04]  /*3320*/  ATOMS.OR RZ, [UR5+0x18], R2 ;  /* 0x00001802ffff798c */ /* 0x0005e8000b000005 */
[----:B------:R2:W-:Y:S01]  /*3330*/  STS [UR6+0x120], R4 ;  /* 0x00012004ff007988 */ /* 0x0005e20008000806 */
[----:B------:R-:W-:Y:S05]  /*3340*/  BRA `(.L_x_56) ;  /* 0x0000000000107947 */ /* 0x000fea0003800000 */
.L_x_55:
[----:B------:R-:W-:-:S05]  /*3350*/  MOV R2, 0xffffffff ;  /* 0xffffffff00027802 */ /* 0x000fca0000000f00 */
[----:B------:R2:W-:Y:S02]  /*3360*/  STS [UR6+0x120], R2 ;  /* 0x00012002ff007988 */ /* 0x0005e40008000806 */
[----:B--2---:R-:W-:Y:S02]  /*3370*/  MOV R2, 0x3390 ;  /* 0x0000339000027802 */ /* 0x004fe40000000f00 */
[----:B-1---5:R-:W-:Y:S05]  /*3380*/  CALL.REL.NOINC `($__internal_1_$__cuda_sm10x_tcgen05_guardrail_trap_phase_invalid_during_alloc) ;  /* 0x0000006000a47944 */ /* 0x022fea0003c00000 */
.L_x_56:
[----:B------:R-:W-:Y:S05]  /*3390*/  WARPSYNC.ALL ;  /* 0x0000000000007948 */ /* 0x000fea0003800000 */
[----:B------:R-:W3:Y:S01]  /*33a0*/  S2UR UR4, SR_CgaCtaId ;  /* 0x00000000000479c3 */ /* 0x000ee20000008800 */
[----:B------:R-:W-:Y:S01]  /*33b0*/  UMOV UR20, 0x400 ;  /* 0x0000040000147882 */ /* 0x000fe20000000000 */
[----:B------:R-:W-:-:S06]  /*33c0*/  NOP ;  /* 0x0000000000007918 */ /* 0x000fcc0000000000 */
[----:B------:R-:W-:Y:S06]  /*33d0*/  BAR.ARV 0x6, 0xa0 ;  /* 0x0182800000007b1d */ /* 0x000fec0000002000 */
[----:B------:R-:W4:Y:S01]  /*33e0*/  LDCU.64 UR6, c[0x0][0x388] ;  /* 0x00007100ff0677ac */ /* 0x000f220008000a00 */
[----:B------:R-:W-:Y:S01]  /*33f0*/  LOP3.LUT R0, R0, 0xffff, RZ, 0xc0, !PT ;  /* 0x0000ffff00007812 */ /* 0x000fe200078ec0ff */
[----:B------:R-:W-:Y:S01]  /*3400*/  IMAD.MOV.U32 R8, RZ, RZ, 0x1 ;  /* 0x00000001ff087424 */ /* 0x000fe200078e00ff */
[----:B------:R-:W-:Y:S02]  /*3410*/  UMOV UR24, URZ ;  /* 0x000000ff00187c82 */ /* 0x000fe40008000000 */
[----:B------:R-:W-:Y:S01]  /*3420*/  R2UR UR21, R0 ;  /* 0x00000000001572ca */ /* 0x000fe200000e0000 */
[----:B------:R-:W-:Y:S01]  /*3430*/  UMOV UR19, URZ ;  /* 0x000000ff00137c82 */ /* 0x000fe20008000000 */
[----:B------:R-:W-:Y:S01]  /*3440*/  UMOV UR32, 0x0 ;  /* 0x0000000000207882 */ /* 0x000fe20000000000 */
[----:B------:R-:W-:Y:S01]  /*3450*/  UMOV UR33, 0x4200490 ;  /* 0x0420049000217882 */ /* 0x000fe20000000000 */
[----:B------:R-:W-:Y:S01]  /*3460*/  UMOV UR30, 0x0 ;  /* 0x00000000001e7882 */ /* 0x000fe20000000000 */
[----:B---3--:R-:W-:Y:S01]  /*3470*/  ULEA UR20, UR4, UR20, 0x18 ;  /* 0x0000001404147291 */ /* 0x008fe2000f8ec0ff */
[----:B------:R-:W-:Y:S01]  /*3480*/  UMOV UR31, 0x4200490 ;  /* 0x04200490001f7882 */ /* 0x000fe20000000000 */
[----:B------:R-:W-:-:S02]  /*3490*/  UMOV UR28, 0x0 ;  /* 0x00000000001c7882 */ /* 0x000fc40000000000 */
[----:B------:R-:W-:Y:S01]  /*34a0*/  UIADD3 UR34, UPT, UPT, UR20, 0xd8, URZ ;  /* 0x000000d814227890 */ /* 0x000fe2000fffe0ff */
[----:B------:R-:W-:Y:S01]  /*34b0*/  UMOV UR29, 0x4200490 ;  /* 0x04200490001d7882 */ /* 0x000fe20000000000 */
[----:B------:R-:W-:Y:S01]  /*34c0*/  UMOV UR26, 0x0 ;  /* 0x00000000001a7882 */ /* 0x000fe20000000000 */
[----:B----4-:R-:W-:Y:S02]  /*34d0*/  UIADD3 UR4, UPT, UPT, UR6, 0x3f, URZ ;  /* 0x0000003f06047890 */ /* 0x010fe4000fffe0ff */
[----:B------:R-:W2:Y:S01]  /*34e0*/  LDS R9, [UR20+0x120] ;  /* 0x00012014ff097984 */ /* 0x000ea20008000800 */
[----:B------:R-:W3:Y:S01]  /*34f0*/  LDCU UR6, c[0x0][0x390] ;  /* 0x00007200ff0677ac */ /* 0x000ee20008000800 */
[----:B------:R-:W-:Y:S02]  /*3500*/  USHF.R.S32.HI UR5, URZ, 0x1f, UR4 ;  /* 0x0000001fff057899 */ /* 0x000fe40008011404 */
[----:B------:R-:W-:Y:S02]  /*3510*/  UPRMT UR34, URZ, 0x654, UR34 ;  /* 0x00000654ff227896 */ /* 0x000fe40008000022 */
[----:B------:R-:W-:-:S02]  /*3520*/  ULEA.HI UR4, UR5, UR4, URZ, 0x6 ;  /* 0x0000000405047291 */ /* 0x000fc4000f8f30ff */
[----:B------:R-:W-:Y:S02]  /*3530*/  UIADD3 UR5, UPT, UPT, UR20, 0x4400, URZ ;  /* 0x0000440014057890 */ /* 0x000fe4000fffe0ff */
[----:B------:R-:W-:Y:S02]  /*3540*/  USHF.R.S32.HI UR4, URZ, 0x6, UR4 ;  /* 0x00000006ff047899 */ /* 0x000fe40008011404 */
[----:B------:R-:W-:Y:S02]  /*3550*/  USHF.R.U32.HI UR5, URZ, 0x4, UR5 ;  /* 0x00000004ff057899 */ /* 0x000fe40008011605 */
[----:B------:R-:W-:Y:S02]  /*3560*/  UIMAD UR7, UR4, UR7, URZ ;  /* 0x00000007040772a4 */ /* 0x000fe4000f8e02ff */
[----:B------:R-:W-:Y:S02]  /*3570*/  UIADD3 UR4, UPT, UPT, UR20, 0x14400, URZ ;  /* 0x0001440014047890 */ /* 0x000fe4000fffe0ff */
[----:B------:R-:W-:-:S02]  /*3580*/  ULOP3.LUT UR5, UR5, 0x3fff, URZ, 0xc0, !UPT ;  /* 0x00003fff05057892 */ /* 0x000fc4000f8ec0ff */
[----:B------:R-:W-:Y:S02]  /*3590*/  USHF.R.U32.HI UR4, URZ, 0x4, UR4 ;  /* 0x00000004ff047899 */ /* 0x000fe40008011604 */
[----:B------:R-:W-:Y:S02]  /*35a0*/  ULOP3.LUT UR22, UR5, 0x10000, URZ, 0xfc, !UPT ;  /* 0x0001000005167892 */ /* 0x000fe4000f8efcff */
[----:B------:R-:W-:Y:S02]  /*35b0*/  ULOP3.LUT UR23, UR4, 0x3fff, URZ, 0xc0, !UPT ;  /* 0x00003fff04177892 */ /* 0x000fe4000f8ec0ff */
[----:B---3--:R-:W-:Y:S02]  /*35c0*/  UIMAD UR4, UR7, UR6, URZ ;  /* 0x00000006070472a4 */ /* 0x008fe4000f8e02ff */
[----:B------:R-:W-:Y:S02]  /*35d0*/  ULOP3.LUT UR23, UR23, 0x10000, URZ, 0xfc, !UPT ;  /* 0x0001000017177892 */ /* 0x000fe4000f8efcff */
[----:B------:R-:W-:-:S02]  /*35e0*/  UIADD3 UR35, UPT, UPT, UR4, -0x1, URZ ;  /* 0xffffffff04237890 */ /* 0x000fc4000fffe0ff */
[----:B------:R-:W-:Y:S01]  /*35f0*/  UISETP.GE.AND UP3, UPT, UR4, 0x1, UPT ;  /* 0x000000010400788c */ /* 0x000fe2000bf66270 */
[----:B------:R-:W-:Y:S01]  /*3600*/  UMOV UR27, 0x4200490 ;  /* 0x04200490001b7882 */ /* 0x000fe20000000000 */
[C---:B--2---:R-:W-:Y:S01]  /*3610*/  VIADD R3, R9.reuse, 0x80 ;  /* 0x0000008009037836 */ /* 0x044fe20000000000 */
[----:B------:R-:W-:-:S04]  /*3620*/  LOP3.LUT R2, R9, 0xffff, RZ, 0xc0, !PT ;  /* 0x0000ffff09027812 */ /* 0x000fc800078ec0ff */
[----:B------:R-:W-:-:S05]  /*3630*/  LOP3.LUT R3, R3, 0xffff, RZ, 0xc0, !PT ;  /* 0x0000ffff03037812 */ /* 0x000fca00078ec0ff */
[----:B------:R2:W-:Y:S02]  /*3640*/  STL.64 [R1], R2 ;  /* 0x0000000201007387 */ /* 0x0005e40000100a00 */
[----:B--2---:R-:W-:-:S07]  /*3650*/  CS2R R2, SRZ ;  /* 0x0000000000027805 */ /* 0x004fce000001ff00 */
.L_x_65:
[----:B--2---:R-:W-:-:S04]  /*3660*/  SHF.L.U32 R4, R3, 0x1f, RZ ;  /* 0x0000001f03047819 */ /* 0x004fc800000006ff */
[----:B------:R-:W2:Y:S02]  /*3670*/  SYNCS.PHASECHK.TRANS64.TRYWAIT P0, [UR20+0xd0], R4 ;  /* 0x0000d004ff0075a7 */ /* 0x000ea40008001114 */
[----:B--23--:R-:W-:Y:S05]  /*3680*/  @!P0 BRA `(.L_x_59) ;  /* 0x0000005800088947 */ /* 0x00cfea0003800000 */
.L_x_158:
[----:B--2---:R-:W2:Y:S01]  /*3690*/  LDS.128 R4, [UR20+0x110] ;  /* 0x00011014ff047984 */ /* 0x004ea20008000c00 */
[----:B------:R-:W-:Y:S01]  /*36a0*/  ULEA UR25, UR24, UR20, 0x3 ;  /* 0x0000001418197291 */ /* 0x000fe2000f8e18ff */
[----:B------:R-:W-:Y:S01]  /*36b0*/  SHF.L.U32 R0, R8, 0x1f, RZ ;  /* 0x0000001f08007819 */ /* 0x000fe200000006ff */
[----:B------:R-:W-:Y:S01]  /*36c0*/  @!PT LDS RZ, [RZ] ;  /* 0x00000000fffff984 */ /* 0x000fe20000000800 */
[----:B------:R-:W-:Y:S01]  /*36d0*/  @!PT LDS RZ, [RZ] ;  /* 0x00000000fffff984 */ /* 0x000fe20000000800 */
[----:B------:R-:W-:Y:S01]  /*36e0*/  @!PT LDS RZ, [RZ] ;  /* 0x00000000fffff984 */ /* 0x000fe20000000800 */
[----:B------:R-:W-:Y:S01]  /*36f0*/  @!PT LDS RZ, [RZ] ;  /* 0x00000000fffff984 */ /* 0x000fe20000000800 */
[----:B------:R3:W-:Y:S06]  /*3700*/  MEMBAR.ALL.CTA ;  /* 0x0000000000007992 */ /* 0x0007ec0000008000 */
[----:B---3--:R-:W3:Y:S02]  /*3710*/  FENCE.VIEW.ASYNC.S ;  /* 0x00000000000073c6 */ /* 0x008ee40000000000 */
[----:B---3--:R-:W-:Y:S01]  /*3720*/  SYNCS.ARRIVE.TRANS64.RED.A1T0 RZ, [UR34], RZ ;  /* 0x000000ffffff79a7 */ /* 0x008fe20008100422 */
[----:B------:R-:W3:Y:S01]  /*3730*/  SYNCS.PHASECHK.TRANS64.TRYWAIT P0, [UR25+0xf0], R0 ;  /* 0x0000f000ff0075a7 */ /* 0x000ee20008001119 */
[----:B--2---:R-:W-:Y:S01]  /*3740*/  LOP3.LUT P3, RZ, R6, 0x1, RZ, 0xc0, !PT ;  /* 0x0000000106ff7812 */ /* 0x004fe2000786c0ff */
[----:B---3--:R-:W-:-:S12]  /*3750*/  @!P0 BRA `(.L_x_60) ;  /* 0x0000005400ec8947 */ /* 0x008fd80003800000 */
.L_x_160:
[----:B------:R-:W-:Y:S05]  /*3760*/  BRA.U !UP3, `(.L_x_61) ;  /* 0x000000010bf87547 */ /* 0x000fea000b800000 */
[----:B--2---:R-:W-:Y:S01]  /*3770*/  IMAD.U32 R0, RZ, RZ, UR24 ;  /* 0x00000018ff007e24 */ /* 0x004fe2000f8e00ff */
[----:B------:R-:W-:-:S04]  /*3780*/  ULEA UR4, UR19, UR20, 0x3 ;  /* 0x0000001413047291 */ /* 0x000fc8000f8e18ff */
[----:B------:R-:W-:-:S05]  /*3790*/  LEA R0, R0, R1, 0x2 ;  /* 0x0000000100007211 */ /* 0x000fca00078e10ff */
[----:B------:R2:W5:Y:S01]  /*37a0*/  LDL R4, [R0] ;  /* 0x0000000000047983 */ /* 0x0005620000100800 */
[----:B------:R-:W-:Y:S01]  /*37b0*/  UPLOP3.LUT UP2, UPT, UPT, UPT, UPT, 0x40, 0x4 ;  /* 0x000000000004789c */ /* 0x000fe20003f4e870 */
[----:B------:R-:W-:Y:S01]  /*37c0*/  UMOV UR17, UR35 ;  /* 0x0000002300117c82 */ /* 0x000fe20008000000 */
[----:B--2---:R-:W-:-:S04]  /*37d0*/  SHF.L.U32 R0, R2, 0x1f, RZ ;  /* 0x0000001f02007819 */ /* 0x004fc800000006ff */
[----:B------:R2:W3:Y:S01]  /*37e0*/  SYNCS.PHASECHK.TRANS64.TRYWAIT P2, [UR4], R0 ;  /* 0x00000000ff0075a7 */ /* 0x0004e20008041104 */
[----:B------:R-:W-:-:S05]  /*37f0*/  UMOV UR4, UR19 ;  /* 0x0000001300047c82 */ /* 0x000fca0008000000 */
.L_x_64:
[----:B------:R-:W-:Y:S01]  /*3800*/  ULEA UR18, UR4, UR20, 0x3 ;  /* 0x0000001404127291 */ /* 0x000fe2000f8e18ff */
[----:B--234-:R-:W-:Y:S11]  /*3810*/  @P2 BRA `(.L_x_62) ;  /* 0x00000000000c2947 */ /* 0x01cff60003800000 */
[----:B------:R-:W-:Y:S04]  /*3820*/  SHF.L.U32 R5, R2, 0x1f, RZ ;  /* 0x0000001f02057819 */ /* 0x000fe800000006ff */
[----:B------:R-:W3:Y:S02]  /*3830*/  SYNCS.PHASECHK.TRANS64.TRYWAIT P0, [UR18], R5 ;  /* 0x00000005ff0075a7 */ /* 0x000ee40008001112 */
[----:B---3--:R-:W-:Y:S05]  /*3840*/  @!P0 BRA `(.L_x_63) ;  /* 0x0000005400c88947 */ /* 0x008fea0003800000 */
.L_x_62:
[----:B------:R-:W-:Y:S01]  /*3850*/  UISETP.NE.AND UP0, UPT, UR17, URZ, UPT ;  /* 0x000000ff1100728c */ /* 0x000fe2000bf05270 */
[----:B------:R-:W-:Y:S01]  /*3860*/  PLOP3.LUT P2, PT, PT, PT, PT, 0x80, 0x8 ;  /* 0x000000000008781c */ /* 0x000fe20003f4f070 */
[----:B------:R-:W-:Y:S01]  /*3870*/  UIADD3 UR5, UPT, UPT, UR4, 0x1, URZ ;  /* 0x0000000104057890 */ /* 0x000fe2000fffe0ff */
[----:B------:R-:W-:Y:S11]  /*3880*/  ELECT P1, URZ, PT ;  /* 0x0000000000ff782f */ /* 0x000ff60003820000 */
[----:B------:R-:W-:Y:S02]  /*3890*/  @!UPT UIADD3 URZ, UPT, UPT, URZ, URZ, URZ ;  /* 0x000000fffffff290 */ /* 0x000fe4000fffe0ff */
[----:B-----5:R-:W-:Y:S01]  /*38a0*/  @P1 R2UR.BROADCAST UR8, R4 ;  /* 0x00000000040812ca */ /* 0x020fe200008e0000 */
[----:B------:R-:W-:Y:S01]  /*38b0*/  UISETP.NE.AND UP1, UPT, UR5, 0x8, UPT ;  /* 0x000000080500788c */ /* 0x000fe2000bf25270 */
[----:B------:R-:W-:Y:S01]  /*38c0*/  PLOP3.LUT P0, PT, PT, PT, UP0, 0x80, 0x8 ;  /* 0x000000000008781c */ /* 0x000fe20003f0f008 */
[----:B------:R-:W-:Y:S02]  /*38d0*/  ULEA UR10, UR4, UR23, 0xa ;  /* 0x00000017040a7291 */ /* 0x000fe4000f8e50ff */
[----:B------:R-:W-:Y:S02]  /*38e0*/  USEL UR6, URZ, 0x1, UP1 ;  /* 0x00000001ff067887 */ /* 0x000fe40008800000 */
[----:B------:R-:W-:Y:S02]  /*38f0*/  USEL UR19, UR5, URZ, UP1 ;  /* 0x000000ff05137287 */ /* 0x000fe40008800000 */
[----:B------:R-:W-:Y:S02]  /*3900*/  ULEA UR14, UR4, UR22, 0x9 ;  /* 0x00000016040e7291 */ /* 0x000fe4000f8e48ff */
[----:B------:R-:W-:Y:S01]  /*3910*/  @UP0 ULEA UR5, UR19, UR20, 0x3 ;  /* 0x0000001413050291 */ /* 0x000fe2000f8e18ff */
[----:B------:R-:W-:Y:S01]  /*3920*/  LOP3.LUT R2, R2, UR6, RZ, 0x3c, !PT ;  /* 0x0000000602027c12 */ /* 0x000fe2000f8e3cff */
[----:B------:R-:W-:Y:S02]  /*3930*/  UIADD3 UR6, UPT, UPT, UR10, 0x2, URZ ;  /* 0x000000020a067890 */ /* 0x000fe4000fffe0ff */
[----:B------:R-:W-:Y:S01]  /*3940*/  UIADD3 UR4, UPT, UPT, UR14, 0x2, URZ ;  /* 0x000000020e047890 */ /* 0x000fe2000fffe0ff */
[----:B--2---:R-:W-:Y:S01]  /*3950*/  @P0 SHF.L.U32 R0, R2, 0x1f, RZ ;  /* 0x0000001f02000819 */ /* 0x004fe200000006ff */
[----:B------:R-:W-:Y:S01]  /*3960*/  UIADD3 UR12, UPT, UPT, UR10, 0x4, URZ ;  /* 0x000000040a0c7890 */ /* 0x000fe2000fffe0ff */
[----:B------:R-:W-:Y:S02]  /*3970*/  UMOV UR11, 0x40004040 ;  /* 0x40004040000b7882 */ /* 0x000fe40000000000 */
[----:B------:R4:W2:Y:S01]  /*3980*/  @P0 SYNCS.PHASECHK.TRANS64.TRYWAIT P2, [UR5], R0 ;  /* 0x00000000ff0005a7 */ /* 0x0008a20008041105 */
[----:B------:R-:W-:Y:S11]  /*3990*/  ELECT P0, URZ, PT ;  /* 0x0000000000ff782f */ /* 0x000ff60003800000 */
[----:B------:R-:W-:Y:S02]  /*39a0*/  @!UPT UIADD3 URZ, UPT, UPT, URZ, URZ, URZ ;  /* 0x000000fffffff290 */ /* 0x000fe4000fffe0ff */
[C---:B------:R-:W-:Y:S02]  /*39b0*/  @P0 R2UR.BROADCAST UR16, R4.reuse ;  /* 0x00000000041002ca */ /* 0x040fe400008e0000 */
[----:B------:R-:W-:Y:S01]  /*39c0*/  ELECT P0, URZ, PT ;  /* 0x0000000000ff782f */ /* 0x000fe20003800000 */
[----:B------:R-:W-:Y:S01]  /*39d0*/  UMOV UR15, 0x40004040 ;  /* 0x40004040000f7882 */ /* 0x000fe20000000000 */
[----:B------:R-:W-:Y:S01]  /*39e0*/  UMOV UR7, 0x40004040 ;  /* 0x4000404000077882 */ /* 0x000fe20000000000 */
[----:B------:R3:W-:Y:S01]  /*39f0*/  UTCHMMA gdesc[UR14], gdesc[UR10], tmem[UR8], tmem[UR32], idesc[UR33], UP2 ;  /* 0x00ff200a0e0075ea */ /* 0x0007e20009000008 */
[----:B------:R-:W-:Y:S01]  /*3a00*/  UPLOP3.LUT UP2, UPT, UPT, UPT, UPT, 0x80, 0x8 ;  /* 0x000000000008789c */ /* 0x000fe20003f4f070 */
[----:B------:R-:W-:Y:S01]  /*3a10*/  UMOV UR5, 0x40004040 ;  /* 0x4000404000057882 */ /* 0x000fe20000000000 */
[----:B------:R-:W-:Y:S01]  /*3a20*/  UMOV UR13, 0x40004040 ;  /* 0x40004040000d7882 */ /* 0x000fe20000000000 */
[----:B------:R-:W-:Y:S04]  /*3a30*/  UMOV UR9, 0x40004040 ;  /* 0x4000404000097882 */ /* 0x000fe80000000000 */
[----:B------:R1:W-:Y:S01]  /*3a40*/  UTCHMMA gdesc[UR4], gdesc[UR6], tmem[UR16], tmem[UR30], idesc[UR31], UPT ;  /* 0x00ff1e06040075ea */ /* 0x0003e2000b800010 */
[----:B---3--:R-:W-:Y:S01]  /*3a50*/  UIADD3 UR8, UPT, UPT, UR14, 0x4, URZ ;  /* 0x000000040e087890 */ /* 0x008fe2000fffe0ff */
[C---:B------:R-:W-:Y:S02]  /*3a60*/  @P0 R2UR.BROADCAST UR15, R4.reuse ;  /* 0x00000000040f02ca */ /* 0x040fe400008e0000 */
[----:B------:R-:W-:Y:S01]  /*3a70*/  ELECT P0, URZ, PT ;  /* 0x0000000000ff782f */ /* 0x000fe20003800000 */
[----:B------:R-:W-:Y:S02]  /*3a80*/  UIADD3 UR10, UPT, UPT, UR10, 0x6, URZ ;  /* 0x000000060a0a7890 */ /* 0x000fe4000fffe0ff */
[----:B-1----:R-:W-:Y:S10]  /*3a90*/  UIADD3 UR6, UPT, UPT, UR14, 0x6, URZ ;  /* 0x000000060e067890 */ /* 0x002ff4000fffe0ff */
[----:B------:R-:W-:Y:S01]  /*3aa0*/  @P0 R2UR.BROADCAST UR14, R4 ;  /* 0x00000000040e02ca */ /* 0x000fe200008e0000 */
[----:B------:R-:W-:Y:S02]  /*3ab0*/  UIADD3 UR5, UPT, UPT, UR18, 0x40, URZ ;  /* 0x0000004012057890 */ /* 0x000fe4000fffe0ff */
[----:B------:R-:W-:Y:S01]  /*3ac0*/  UIADD3 UR4, UPT, UPT, UR17, 0x1, URZ ;  /* 0x0000000111047890 */ /* 0x000fe2000fffe0ff */
[----:B------:R1:W-:Y:S03]  /*3ad0*/  UTCHMMA gdesc[UR8], gdesc[UR12], tmem[UR15], tmem[UR28], idesc[UR29], UPT ;  /* 0x00ff1c0c080075ea */ /* 0x0003e6000b80000f */
[----:B------:R-:W-:Y:S03]  /*3ae0*/  UISETP.GT.U32.AND UP0, UPT, UR4, 0x1, UPT ;  /* 0x000000010400788c */ /* 0x000fe6000bf04070 */
[----:B------:R-:W-:Y:S03]  /*3af0*/  UMOV UR4, UR19 ;  /* 0x0000001300047c82 */ /* 0x000fe60008000000 */
[----:B------:R4:W-:Y:S01]  /*3b00*/  UTCHMMA gdesc[UR6], gdesc[UR10], tmem[UR14], tmem[UR26], idesc[UR27], UPT ;  /* 0x00ff1a0a060075ea */ /* 0x0009e2000b80000e */
[----:B------:R4:W-:Y:S01]  /*3b10*/  UTCBAR.MULTICAST [UR5], URZ, UR21 ;  /* 0x000000ff050073e9 */ /* 0x0009e20008000815 */
[----:B-1----:R-:W-:Y:S07]  /*3b20*/  UIADD3 UR8, UPT, UPT, UR17, -0x1, URZ ;  /* 0xffffffff11087890 */ /* 0x002fee000fffe0ff */
[----:B------:R-:W-:Y:S01]  /*3b30*/  UMOV UR17, UR8 ;  /* 0x0000000800117c82 */ /* 0x000fe20008000000 */
[----:B------:R-:W-:Y:S05]  /*3b40*/  BRA.U UP0, `(.L_x_64) ;  /* 0xfffffffd002c7547 */ /* 0x000fea000b83ffff */
.L_x_61:
[----:B------:R-:W-:Y:S01]  /*3b50*/  UIADD3 UR4, UPT, UPT, UR24, 0x1, URZ ;  /* 0x0000000118047890 */ /* 0x000fe2000fffe0ff */
[----:B------:R-:W-:Y:S01]  /*3b60*/  LOP3.LUT R3, R3, 0x1, RZ, 0x3c, !PT ;  /* 0x0000000103037812 */ /* 0x000fe200078e3cff */
[----:B----4-:R-:W-:Y:S02]  /*3b70*/  UIADD3 UR5, UPT, UPT, UR25, 0xe0, URZ ;  /* 0x000000e019057890 */ /* 0x010fe4000fffe0ff */
[----:B------:R-:W-:-:S04]  /*3b80*/  UISETP.NE.AND UP0, UPT, UR4, 0x2, UPT ;  /* 0x000000020400788c */ /* 0x000fc8000bf05270 */
[----:B------:R-:W-:Y:S02]  /*3b90*/  USEL UR6, URZ, 0x1, UP0 ;  /* 0x00000001ff067887 */ /* 0x000fe40008000000 */
[----:B------:R-:W-:Y:S01]  /*3ba0*/  USEL UR24, UR4, URZ, UP0 ;  /* 0x000000ff04187287 */ /* 0x000fe20008000000 */
[----:B------:R3:W-:Y:S03]  /*3bb0*/  UTCBAR [UR5], URZ ;  /* 0x000000ff050073e9 */ /* 0x0007e600080000ff */
[----:B------:R-:W-:Y:S01]  /*3bc0*/  LOP3.LUT R8, R8, UR6, RZ, 0x3c, !PT ;  /* 0x0000000608087c12 */ /* 0x000fe2000f8e3cff */
[----:B------:R-:W-:Y:S07]  /*3bd0*/  @P3 BRA `(.L_x_65) ;  /* 0xfffffff800a03947 */ /* 0x000fee000383ffff */
[----:B------:R-:W4:Y:S01]  /*3be0*/  S2UR UR6, SR_CgaCtaId ;  /* 0x00000000000679c3 */ /* 0x000f220000008800 */
[----:B------:R-:W-:Y:S01]  /*3bf0*/  ELECT P0, URZ, PT ;  /* 0x0000000000ff782f */ /* 0x000fe20003800000 */
[----:B--2---:R-:W-:Y:S01]  /*3c00*/  IMAD.MOV.U32 R0, RZ, RZ, 0x1 ;  /* 0x00000001ff007424 */ /* 0x004fe200078e00ff */
[----:B------:R-:W-:Y:S01]  /*3c10*/  UIADD3 UR20, UPT, UPT, UR20, 0xf0, URZ ;  /* 0x000000f014147890 */ /* 0x000fe2000fffe0ff */
[----:B------:R-:W-:Y:S01]  /*3c20*/  SHF.L.U32 R2, R8, 0x1f, RZ ;  /* 0x0000001f08027819 */ /* 0x000fe200000006ff */
[----:B------:R-:W-:-:S03]  /*3c30*/  UMOV UR4, 0x40 ;  /* 0x0000004000047882 */ /* 0x000fc60000000000 */
[----:B------:R-:W-:Y:S01]  /*3c40*/  UVIRTCOUNT.DEALLOC.SMPOOL 0x80 ;  /* 0x000000800000784c */ /* 0x000fe20000000000 */
[----:B----4-:R-:W-:Y:S02]  /*3c50*/  ULEA UR6, UR6, UR4, 0x18 ;  /* 0x0000000406067291 */ /* 0x010fe4000f8ec0ff */
[----:B------:R-:W-:-:S07]  /*3c60*/  ULEA UR4, UR24, UR20, 0x3 ;  /* 0x0000001418047291 */ /* 0x000fce000f8e18ff */
[----:B------:R2:W-:Y:S02]  /*3c70*/  @P0 STS.U8 [UR6+0x1c], R0 ;  /* 0x00001c00ff000988 */ /* 0x0005e40008000006 */
[----:B------:R-:W4:Y:S02]  /*3c80*/  SYNCS.PHASECHK.TRANS64.TRYWAIT P0, [UR4], R2 ;  /* 0x00000002ff0075a7 */ /* 0x000f240008001104 */
[----:B--2-4-:R-:W-:Y:S05]  /*3c90*/  @!P0 BRA `(.L_x_66) ;  /* 0x0000005000cc8947 */ /* 0x014fea0003800000 */
.L_x_163:
[----:B------:R-:W-:-:S04]  /*3ca0*/  UIADD3 UR4, UPT, UPT, UR24, 0x1, URZ ;  /* 0x0000000118047890 */ /* 0x000fc8000fffe0ff */
[----:B------:R-:W-:-:S04]  /*3cb0*/  UISETP.NE.AND UP0, UPT, UR4, 0x2, UPT ;  /* 0x000000020400788c */ /* 0x000fc8000bf05270 */
[----:B---3--:R-:W-:Y:S02]  /*3cc0*/  USEL UR5, URZ, 0x1, UP0 ;  /* 0x00000001ff057887 */ /* 0x008fe40008000000 */
[----:B------:R-:W-:-:S04]  /*3cd0*/  USEL UR4, UR4, URZ, UP0 ;  /* 0x000000ff04047287 */ /* 0x000fc80008000000 */
[----:B------:R-:W-:Y:S01]  /*3ce0*/  ULEA UR4, UR4, UR20, 0x3 ;  /* 0x0000001404047291 */ /* 0x000fe2000f8e18ff */
[----:B--2---:R-:W-:-:S04]  /*3cf0*/  LOP3.LUT R2, R8, UR5, RZ, 0x3c, !PT ;  /* 0x0000000508027c12 */ /* 0x004fc8000f8e3cff */
[----:B------:R-:W-:-:S04]  /*3d00*/  SHF.L.U32 R2, R2, 0x1f, RZ ;  /* 0x0000001f02027819 */ /* 0x000fc800000006ff */
[----:B------:R-:W2:Y:S02]  /*3d10*/  SYNCS.PHASECHK.TRANS64.TRYWAIT P0, [UR4], R2 ;  /* 0x00000002ff0075a7 */ /* 0x000ea40008001104 */
[----:B--2---:R-:W-:Y:S05]  /*3d20*/  @!P0 BRA `(.L_x_67) ;  /* 0x0000005000c08947 */ /* 0x004fea0003800000 */
.L_x_165:
[----:B------:R-:W-:Y:S01]  /*3d30*/  NOP ;  /* 0x0000000000007918 */ /* 0x000fe20000000000 */
[----:B--2---:R-:W2:Y:S01]  /*3d40*/  LDS R0, [UR6+0x14] ;  /* 0x00001406ff007984 */ /* 0x004ea20008000800 */
[----:B------:R-:W-:Y:S01]  /*3d50*/  LOP3.LUT R3, R9, 0xffff, RZ, 0xc0, !PT ;  /* 0x0000ffff09037812 */ /* 0x000fe200078ec0ff */
[----:B------:R-:W-:-:S03]  /*3d60*/  IMAD.MOV.U32 R2, RZ, RZ, 0xffff ;  /* 0x0000ffffff027424 */ /* 0x000fc600078e00ff */
[----:B------:R-:W-:-:S04]  /*3d70*/  SHF.R.U32.HI R3, RZ, 0x5, R3 ;  /* 0x00000005ff037819 */ /* 0x000fc80000011603 */
[----:B------:R-:W-:-:S04]  /*3d80*/  SHF.L.U32 R2, R2, R3, RZ ;  /* 0x0000000302027219 */ /* 0x000fc800000006ff */
[----:B--2---:R-:W-:-:S04]  /*3d90*/  LOP3.LUT R0, R0, R2, RZ, 0xc0, !PT ;  /* 0x0000000200007212 */ /* 0x004fc800078ec0ff */
[----:B------:R-:W-:Y:S01]  /*3da0*/  ISETP.NE.AND P0, PT, R0, R2, PT ;  /* 0x000000020000720c */ /* 0x000fe20003f05270 */
[----:B------:R-:W-:-:S05]  /*3db0*/  IMAD.MOV.U32 R0, RZ, RZ, 0x1 ;  /* 0x00000001ff007424 */ /* 0x000fca00078e00ff */
[----:B------:R-:W-:-:S07]  /*3dc0*/  SHF.L.U32 R0, R0, R3, RZ ;  /* 0x0000000300007219 */ /* 0x000fce00000006ff */
[----:B------:R-:W-:Y:S05]  /*3dd0*/  @P0 BRA `(.L_x_68) ;  /* 0x00000000005c0947 */ /* 0x000fea0003800000 */
[----:B------:R-:W2:Y:S02]  /*3de0*/  LDS R3, [UR6+0x18] ;  /* 0x00001806ff037984 */ /* 0x000ea40008000800 */
[----:B--2---:R-:W-:-:S04]  /*3df0*/  LOP3.LUT R3, R3, R0, RZ, 0xc0, !PT ;  /* 0x0000000003037212 */ /* 0x004fc800078ec0ff */
[----:B------:R-:W-:-:S13]  /*3e00*/  ISETP.NE.AND P0, PT, R3, R0, PT ;  /* 0x000000000300720c */ /* 0x000fda0003f05270 */
[----:B------:R-:W-:Y:S05]  /*3e10*/  @P0 BRA `(.L_x_69) ;  /* 0x0000000000400947 */ /* 0x000fea0003800000 */
[----:B------:R-:W-:Y:S01]  /*3e20*/  R2UR UR4, R2 ;  /* 0x00000000020472ca */ /* 0x000fe200000e0000 */
[----:B------:R-:W2:Y:S01]  /*3e30*/  S2R R3, SR_LANEID ;  /* 0x0000000000037919 */ /* 0x000ea20000000000 */
[----:B------:R-:W-:-:S04]  /*3e40*/  LOP3.LUT R0, RZ, R0, RZ, 0x33, !PT ;  /* 0x00000000ff007212 */ /* 0x000fc800078e33ff */
[----:B------:R-:W3:Y:S07]  /*3e50*/  REDUX UR7, R0 ;  /* 0x00000000000773c4 */ /* 0x000eee0000000000 */
[----:B------:R-:W-:-:S03]  /*3e60*/  ULOP3.LUT UR5, URZ, UR4, URZ, 0x33, !UPT ;  /* 0x00000004ff057292 */ /* 0x000fc6000f8e33ff */
[----:B------:R-:W-:Y:S02]  /*3e70*/  VOTEU.ANY UR4, UPT, PT ;  /* 0x0000000000047886 */ /* 0x000fe400038e0100 */
[----:B------:R-:W-:Y:S01]  /*3e80*/  UFLO.U32 UR4, UR4 ;  /* 0x00000004000472bd */ /* 0x000fe200080e0000 */
[----:B------:R-:W-:-:S04]  /*3e90*/  IMAD.U32 R2, RZ, RZ, UR5 ;  /* 0x00000005ff027e24 */ /* 0x000fc8000f8e00ff */
[----:B------:R-:W4:Y:S02]  /*3ea0*/  REDUX UR8, R2 ;  /* 0x00000000020873c4 */ /* 0x000f240000000000 */
[----:B------:R1:W-:Y:S01]  /*3eb0*/  UTCATOMSWS.AND URZ, UR5 ;  /* 0x0000000500ff79e3 */ /* 0x0003e20008000000 */
[----:B---3--:R-:W-:Y:S01]  /*3ec0*/  IMAD.U32 R0, RZ, RZ, UR7 ;  /* 0x00000007ff007e24 */ /* 0x008fe2000f8e00ff */
[----:B--2---:R-:W-:Y:S01]  /*3ed0*/  ISETP.EQ.U32.AND P0, PT, R3, UR4, PT ;  /* 0x0000000403007c0c */ /* 0x004fe2000bf02070 */
[----:B----4-:R-:W-:-:S12]  /*3ee0*/  IMAD.U32 R2, RZ, RZ, UR8 ;  /* 0x00000008ff027e24 */ /* 0x010fd8000f8e00ff */
[----:B------:R2:W-:Y:S04]  /*3ef0*/  @P0 ATOMS.AND RZ, [UR6+0x14], R2 ;  /* 0x00001402ffff098c */ /* 0x0005e8000a800006 */
[----:B------:R2:W-:Y:S01]  /*3f00*/  @P0 ATOMS.AND RZ, [UR6+0x18], R0 ;  /* 0x00001800ffff098c */ /* 0x0005e2000a800006 */
[----:B-1----:R-:W-:Y:S05]  /*3f10*/  BRA `(.L_x_70) ;  /* 0x0000000000147947 */ /* 0x002fea0003800000 */
.L_x_69:
[----:B------:R-:W-:Y:S02]  /*3f20*/  MOV R2, 0x3f40 ;  /* 0x00003f4000027802 */ /* 0x000fe40000000f00 */
[----:B-1---5:R-:W-:Y:S05]  /*3f30*/  CALL.REL.NOINC `($__internal_0_$__cuda_sm10x_tcgen05_guardrail_trap_col_being_dealloced_not_returned_by_alloc) ;  /* 0x0000005400ac7944 */ /* 0x022fea0003c00000 */
[----:B------:R-:W-:Y:S05]  /*3f40*/  BRA `(.L_x_70) ;  /* 0x0000000000087947 */ /* 0x000fea0003800000 */
.L_x_68:
[----:B------:R-:W-:Y:S02]  /*3f50*/  MOV R2, 0x3f70 ;  /* 0x00003f7000027802 */ /* 0x000fe40000000f00 */
[----:B-1---5:R-:W-:Y:S05]  /*3f60*/  CALL.REL.NOINC `($__internal_2_$__cuda_sm10x_tcgen05_guardrail_trap_unallocated_columns_being_dealloced) ;  /* 0x0000005400b87944 */ /* 0x022fea0003c00000 */
.L_x_70:
[----:B------:R-:W-:Y:S01]  /*3f70*/  NOP ;  /* 0x0000000000007918 */ /* 0x000fe20000000000 */
[----:B------:R-:W-:Y:S05]  /*3f80*/  EXIT ;  /* 0x000000000000794d */ /* 0x000fea0003800000 */
.L_x_54:
[----:B------:R-:W-:-:S09]  /*3f90*/  UISETP.NE.OR UP0, UPT, UR18, 0x3, !UP3 ;  /* 0x000000031200788c */ /* 0x000fd2000df05670 */
[----:B------:R-:W-:Y:S05]  /*3fa0*/  BRA.U UP0, `(.L_x_71) ;  /* 0x0000001100b07547 */ /* 0x000fea000b800000 */
[----:B------:R-:W2:Y:S01]  /*3fb0*/  LDCU.64 UR4, c[0x0][0x888] ;  /* 0x00011100ff0477ac */ /* 0x000ea20008000a00 */
[----:B------:R-:W3:Y:S01]  /*3fc0*/  S2UR UR10, SR_CgaCtaId ;  /* 0x00000000000a79c3 */ /* 0x000ee20000008800 */
[----:B------:R-:W-:Y:S01]  /*3fd0*/  HFMA2 R10, -RZ, RZ, 0, 5.9604644775390625e-08 ;  /* 0x00000001ff0a7431 */ /* 0x000fe200000001ff */
[----:B------:R-:W-:Y:S01]  /*3fe0*/  MOV R9, RZ ;  /* 0x000000ff00097202 */ /* 0x000fe20000000f00 */
[----:B------:R-:W4:Y:S01]  /*3ff0*/  LDCU UR48, c[0x0][0x370] ;  /* 0x00006e00ff3077ac */ /* 0x000f220008000800 */
[----:B------:R-:W-:Y:S01]  /*4000*/  HFMA2 R0, -RZ, RZ, 0, 0.00048828125 ;  /* 0x00001000ff007431 */ /* 0x000fe200000001ff */
[----:B------:R-:W4:Y:S03]  /*4010*/  LDCU.128 UR44, c[0x0][0xb10] ;  /* 0x00016200ff2c77ac */ /* 0x000f260008000c00 */
[----:B------:R-:W1:Y:S01]  /*4020*/  LDC.64 R12, c[0x0][0x348] ;  /* 0x0000d200ff0c7b82 */ /* 0x000e620000000a00 */
[----:B------:R-:W3:Y:S01]  /*4030*/  LDCU UR38, c[0x0][0x374] ;  /* 0x00006e80ff2677ac */ /* 0x000ee20008000800 */
[----:B------:R-:W3:Y:S01]  /*4040*/  LDCU.64 UR40, c[0x0][0x890] ;  /* 0x00011200ff2877ac */ /* 0x000ee20008000a00 */
[----:B------:R-:W3:Y:S01]  /*4050*/  LDCU UR30, c[0x0][0xb0c] ;  /* 0x00016180ff1e77ac */ /* 0x000ee20008000800 */
[----:B--2---:R-:W-:Y:S01]  /*4060*/  UISETP.NE.U32.AND UP0, UPT, UR4, URZ, UPT ;  /* 0x000000ff0400728c */ /* 0x004fe2000bf05070 */
[----:B------:R-:W2:Y:S01]  /*4070*/  LDCU UR64, c[0x0][0xb20] ;  /* 0x00016400ff4077ac */ /* 0x000ea20008000800 */
[----:B------:R-:W2:Y:S01]  /*4080*/  LDCU UR4, c[0x0][0xb30] ;  /* 0x00016600ff0477ac */ /* 0x000ea20008000800 */
[----:B------:R-:W2:Y:S01]  /*4090*/  LDCU.128 UR52, c[0x0][0x980] ;  /* 0x00013000ff3477ac */ /* 0x000ea20008000c00 */
[----:B------:R-:W-:Y:S01]  /*40a0*/  UMOV UR31, 0x400 ;  /* 0x00000400001f7882 */ /* 0x000fe20000000000 */
[----:B----4-:R-:W-:-:S02]  /*40b0*/  UIMAD.WIDE.U32 UR6, UR48, UR44, URZ ;  /* 0x0000002c300672a5 */ /* 0x010fc4000f8e00ff */
[----:B---3--:R-:W-:Y:S02]  /*40c0*/  UIMAD.WIDE.U32 UR8, UR38, UR47, URZ ;  /* 0x0000002f260872a5 */ /* 0x008fe4000f8e00ff */
[----:B------:R-:W-:Y:S02]  /*40d0*/  ULEA UR31, UR10, UR31, 0x18 ;  /* 0x0000001f0a1f7291 */ /* 0x000fe4000f8ec0ff */
[----:B------:R-:W-:Y:S02]  /*40e0*/  UISETP.NE.AND.EX UP5, UPT, UR5, URZ, UPT, UP0 ;  /* 0x000000ff0500728c */ /* 0x000fe4000bfa5300 */
[----:B------:R-:W-:Y:S02]  /*40f0*/  UISETP.NE.U32.AND UP6, UPT, UR40, URZ, UPT ;  /* 0x000000ff2800728c */ /* 0x000fe4000bfc5070 */
[----:B------:R-:W-:Y:S02]  /*4100*/  UIADD3 UR56, UPT, UPT, UR31, 0x98, URZ ;  /* 0x000000981f387890 */ /* 0x000fe4000fffe0ff */
[----:B------:R-:W-:-:S02]  /*4110*/  UIADD3 UR49, UPT, UPT, UR31, 0xd8, URZ ;  /* 0x000000d81f317890 */ /* 0x000fc4000fffe0ff */
[----:B------:R-:W-:Y:S02]  /*4120*/  UIADD3 UR33, UPT, UPT, UR31, 0x80, URZ ;  /* 0x000000801f217890 */ /* 0x000fe4000fffe0ff */
[----:B------:R-:W-:Y:S02]  /*4130*/  UIADD3 UR25, UPT, UPT, UR31, 0x88, URZ ;  /* 0x000000881f197890 */ /* 0x000fe4000fffe0ff */
[----:B------:R-:W-:Y:S02]  /*4140*/  UIADD3 UR17, UPT, UPT, UR31, 0x90, URZ ;  /* 0x000000901f117890 */ /* 0x000fe4000fffe0ff */
[----:B------:R-:W-:Y:S02]  /*4150*/  UISETP.NE.AND UP0, UPT, UR39, 0x1, UPT ;  /* 0x000000012700788c */ /* 0x000fe4000bf05270 */
[----:B------:R-:W-:Y:S01]  /*4160*/  UISETP.NE.AND UP0, UPT, UR30, 0x1, UPT ;  /* 0x000000011e00788c */ /* 0x000fe2000bf05270 */
[----:B------:R-:W-:Y:S01]  /*4170*/  UMOV UR61, UR7 ;  /* 0x00000007003d7c82 */ /* 0x000fe20008000000 */
[----:B------:R-:W-:Y:S01]  /*4180*/  UMOV UR60, UR9 ;  /* 0x00000009003c7c82 */ /* 0x000fe20008000000 */
[----:B------:R-:W-:-:S02]  /*4190*/  USEL UR62, URZ, 0x1, UP4 ;  /* 0x00000001ff3e7887 */ /* 0x000fc4000a000000 */
[----:B------:R-:W-:Y:S02]  /*41a0*/  UISETP.GE.AND UP2, UPT, UR39, 0x1, UPT ;  /* 0x000000012700788c */ /* 0x000fe4000bf46270 */
[----:B------:R-:W-:Y:S02]  /*41b0*/  UISETP.NE.AND UP0, UPT, UR46, 0x1, UPT ;  /* 0x000000012e00788c */ /* 0x000fe4000bf05270 */
[----:B------:R-:W-:Y:S01]  /*41c0*/  UPLOP3.LUT UP4, UPT, UPT, UPT, UPT, 0x40, 0x4 ;  /* 0x000000000004789c */ /* 0x000fe20003f8e870 */
[----:B------:R-:W3:Y:S01]  /*41d0*/  LDCU.64 UR22, c[0x0][0xb28] ;  /* 0x00016500ff1677ac */ /* 0x000ee20008000a00 */
[----:B------:R-:W4:Y:S01]  /*41e0*/  LDCU.64 UR42, c[0x0][0x990] ;  /* 0x00013200ff2a77ac */ /* 0x000f220008000a00 */
[----:B------:R-:W-:Y:S02]  /*41f0*/  UISETP.NE.AND.EX UP6, UPT, UR41, URZ, UPT, UP6 ;  /* 0x000000ff2900728c */ /* 0x000fe4000bfc5360 */
[----:B------:R-:W-:Y:S02]  /*4200*/  UPRMT UR56, UR10, 0x654, UR56 ;  /* 0x000006540a387896 */ /* 0x000fe40008000038 */
[----:B------:R-:W-:-:S02]  /*4210*/  UPRMT UR49, URZ, 0x654, UR49 ;  /* 0x00000654ff317896 */ /* 0x000fc40008000031 */
[----:B------:R-:W-:Y:S02]  /*4220*/  UPRMT UR59, UR10, 0x654, UR33 ;  /* 0x000006540a3b7896 */ /* 0x000fe40008000021 */
[----:B------:R-:W-:Y:S02]  /*4230*/  UPRMT UR58, UR10, 0x654, UR25 ;  /* 0x000006540a3a7896 */ /* 0x000fe40008000019 */
[----:B------:R-:W-:Y:S02]  /*4240*/  UPRMT UR57, UR10, 0x654, UR17 ;  /* 0x000006540a397896 */ /* 0x000fe40008000011 */
[----:B------:R-:W-:Y:S02]  /*4250*/  USHF.R.U32.HI UR61, URZ, UR45, UR61 ;  /* 0x0000002dff3d7299 */ /* 0x000fe4000801163d */
[----:B--2---:R-:W-:Y:S02]  /*4260*/  USHF.R.U32.HI UR60, URZ, UR64, UR60 ;  /* 0x00000040ff3c7299 */ /* 0x004fe4000801163c */
[----:B------:R-:W-:-:S02]  /*4270*/  UISETP.NE.AND UP3, UPT, UR4, 0x1, UPT ;  /* 0x000000010400788c */ /* 0x000fc4000bf65270 */
[----:B------:R-:W-:Y:S02]  /*4280*/  UISETP.NE.AND UP2, UPT, UR52, 0x1, UPT ;  /* 0x000000013400788c */ /* 0x000fe4000bf45270 */
[----:B-1-34-:R-:W-:-:S11]  /*4290*/  UISETP.NE.AND UP0, UPT, UR55, 0x1, UPT ;  /* 0x000000013700788c */ /* 0x01afd6000bf05270 */
.L_x_82:
[----:B------:R-:W-:Y:S04]  /*42a0*/  SHF.L.U32 R3, R9, 0x1f, RZ ;  /* 0x0000001f09037819 */ /* 0x000fe800000006ff */
[----:B-1----:R-:W1:Y:S02]  /*42b0*/  SYNCS.PHASECHK.TRANS64.TRYWAIT P0, [UR31+0xd0], R3 ;  /* 0x0000d003ff0075a7 */ /* 0x002e64000800111f */
[----:B-1----:R-:W-:Y:S05]  /*42c0*/  @!P0 BRA `(.L_x_72) ;  /* 0x0000004c00708947 */ /* 0x002fea0003800000 */
.L_x_167:
[----:B------:R-:W2:Y:S01]  /*42d0*/  LDS.128 R4, [UR31+0x110] ;  /* 0x0001101fff047984 */ /* 0x000ea20008000c00 */
[----:B------:R-:W-:Y:S01]  /*42e0*/  UISETP.GE.AND UP0, UPT, UR39, 0x1, UPT ;  /* 0x000000012700788c */ /* 0x000fe2000bf06270 */
[----:B------:R-:W-:Y:S01]  /*42f0*/  @!PT LDS RZ, [RZ] ;  /* 0x00000000fffff984 */ /* 0x000fe20000000800 */
[----:B------:R-:W-:Y:S01]  /*4300*/  @!PT LDS RZ, [RZ] ;  /* 0x00000000fffff984 */ /* 0x000fe20000000800 */
[----:B------:R-:W-:Y:S01]  /*4310*/  @!PT LDS RZ, [RZ] ;  /* 0x00000000fffff984 */ /* 0x000fe20000000800 */
[----:B------:R-:W-:Y:S01]  /*4320*/  @!PT LDS RZ, [RZ] ;  /* 0x00000000fffff984 */ /* 0x000fe20000000800 */
[----:B------:R3:W-:Y:S06]  /*4330*/  MEMBAR.ALL.CTA ;  /* 0x0000000000007992 */ /* 0x0007ec0000008000 */
[----:B---3--:R-:W3:Y:S02]  /*4340*/  FENCE.VIEW.ASYNC.S ;  /* 0x00000000000073c6 */ /* 0x008ee40000000000 */
[----:B---3--:R-:W-:Y:S01]  /*4350*/  SYNCS.ARRIVE.TRANS64.RED.A1T0 RZ, [UR49], RZ ;  /* 0x000000ffffff79a7 */ /* 0x008fe20008100431 */
[----:B--2---:R-:W-:Y:S11]  /*4360*/  LOP3.LUT P0, RZ, R6, 0x1, RZ, 0xc0, !PT ;  /* 0x0000000106ff7812 */ /* 0x004ff6000780c0ff */
[----:B------:R-:W-:Y:S02]  /*4370*/  @!UPT UIADD3 URZ, UPT, UPT, URZ, URZ, URZ ;  /* 0x000000fffffff290 */ /* 0x000fe4000fffe0ff */
[----:B------:R-:W-:Y:S01]  /*4380*/  VOTEU.ANY UP2, P0 ;  /* 0x0000000000ff7886 */ /* 0x000fe20000040100 */
[----:B------:R-:W-:Y:S11]  /*4390*/  PLOP3.LUT P0, PT, PT, PT, UP2, 0x80, 0x8 ;  /* 0x000000000008781c */ /* 0x000ff60003f0f028 */
[----:B------:R-:W-:Y:S02]  /*43a0*/  @!UPT UIADD3 URZ, UPT, UPT, URZ, URZ, URZ ;  /* 0x000000fffffff290 */ /* 0x000fe4000fffe0ff */
[----:B-1----:R-:W-:Y:S02]  /*43b0*/  @P0 MOV R3, R4 ;  /* 0x0000000400030202 */ /* 0x002fe40000000f00 */
[----:B------:R-:W-:Y:S02]  /*43c0*/  @P0 LOP3.LUT R2, R5, 0xffff, RZ, 0xc0, !PT ;  /* 0x0000ffff05020812 */ /* 0x000fe400078ec0ff */
[----:B------:R-:W-:Y:S02]  /*43d0*/  @P0 R2UR UR5, R3 ;  /* 0x00000000030502ca */ /* 0x000fe400000e0000 */
[----:B------:R-:W-:Y:S11]  /*43e0*/  @P0 R2UR UR4, R2 ;  /* 0x00000000020402ca */ /* 0x000ff600000e0000 */
[----:B------:R-:W-:Y:S02]  /*43f0*/  @UP2 UMOV UR15, UR5 ;  /* 0x00000005000f2c82 */ /* 0x000fe40008000000 */
[----:B------:R-:W-:Y:S01]  /*4400*/  @UP2 UMOV UR14, UR4 ;  /* 0x00000004000e2c82 */ /* 0x000fe20008000000 */
[----:B------:R-:W-:Y:S05]  /*4410*/  BRA.U !UP0, `(.L_x_73) ;  /* 0x0000000108c07547 */ /* 0x000fea000b800000 */
[----:B------:R-:W-:Y:S02]  /*4420*/  UIMAD.WIDE.U32 UR8, UR14, UR47, URZ ;  /* 0x0000002f0e0872a5 */ /* 0x000fe4000f8e00ff */
[----:B------:R-:W-:Y:S02]  /*4430*/  UP2UR UR16, UPR, URZ, 0x4 ;  /* 0x00000004ff107883 */ /* 0x000fe40008000000 */
[----:B------:R-:W-:Y:S02]  /*4440*/  UISETP.NE.AND UP2, UPT, UR46, 0x1, UPT ;  /* 0x000000012e00788c */ /* 0x000fe4000bf45270 */
[----:B------:R-:W-:Y:S02]  /*4450*/  UIMAD.WIDE.U32 UR10, UR15, UR44, URZ ;  /* 0x0000002c0f0a72a5 */ /* 0x000fe4000f8e00ff */
[----:B------:R-:W-:Y:S02]  /*4460*/  USEL UR4, UR38, UR60, !UP2 ;  /* 0x0000003c26047287 */ /* 0x000fe4000d000000 */
[----:B------:R-:W-:Y:S02]  /*4470*/  UISETP.NE.AND UP0, UPT, UR30, 0x1, UPT ;  /* 0x000000011e00788c */ /* 0x000fe4000bf05270 */
[----:B------:R-:W-:Y:S02]  /*4480*/  UP2UR UR20, UPR, URZ, 0x2 ;  /* 0x00000002ff147883 */ /* 0x000fe40008000000 */
[----:B------:R-:W-:Y:S02]  /*4490*/  UISETP.NE.AND UP1, UPT, UR39, 0x1, UPT ;  /* 0x000000012700788c */ /* 0x000fe4000bf25270 */
[----:B------:R-:W-:Y:S02]  /*44a0*/  UIMAD.WIDE.U32 UR12, UR4, UR22, URZ ;  /* 0x00000016040c72a5 */ /* 0x000fe4000f8e00ff */
[----:B------:R-:W-:Y:S01]  /*44b0*/  USEL UR7, UR48, UR61, !UP0 ;  /* 0x0000003d30077287 */ /* 0x000fe2000c000000 */
[----:B------:R-:W-:Y:S02]  /*44c0*/  UMOV UR5, UR9 ;  /* 0x0000000900057c82 */ /* 0x000fe40008000000 */
[----:B------:R-:W-:Y:S02]  /*44d0*/  USHF.R.U32.HI UR6, URZ, UR64, UR5 ;  /* 0x00000040ff067299 */ /* 0x000fe40008011605 */
[----:B------:R-:W-:Y:S02]  /*44e0*/  UIMAD.WIDE.U32 UR18, UR7, UR22, URZ ;  /* 0x00000016071272a5 */ /* 0x000fe4000f8e00ff */
[----:B------:R-:W-:Y:S02]  /*44f0*/  USEL UR6, UR14, UR6, !UP2 ;  /* 0x000000060e067287 */ /* 0x000fe4000d000000 */
[----:B------:R-:W-:Y:S01]  /*4500*/  UISETP.NE.AND UP2, UPT, UR16, URZ, UPT ;  /* 0x000000ff1000728c */ /* 0x000fe2000bf45270 */
[----:B------:R-:W-:Y:S01]  /*4510*/  UMOV UR5, UR11 ;  /* 0x0000000b00057c82 */ /* 0x000fe20008000000 */
[----:B------:R-:W-:Y:S02]  /*4520*/  UIMAD.WIDE.U32 UR10, UR6, UR22, URZ ;  /* 0x00000016060a72a5 */ /* 0x000fe4000f8e00ff */
[----:B------:R-:W-:Y:S03]  /*4530*/  USHF.R.U32.HI UR8, URZ, UR45, UR5 ;  /* 0x0000002dff087299 */ /* 0x000fe60008011605 */
[----:B------:R-:W-:Y:S02]  /*4540*/  UMOV UR5, UR13 ;  /* 0x0000000d00057c82 */ /* 0x000fe40008000000 */
[----:B------:R-:W-:Y:S03]  /*4550*/  @UP1 USHF.R.U32.HI UR4, URZ, UR23, UR5 ;  /* 0x00000017ff041299 */ /* 0x000fe60008011605 */
[----:B------:R-:W-:Y:S01]  /*4560*/  UMOV UR5, UR19 ;  /* 0x0000001300057c82 */ /* 0x000fe20008000000 */
[----:B------:R-:W-:Y:S02]  /*4570*/  UIMAD UR4, UR39, UR4, URZ ;  /* 0x00000004270472a4 */ /* 0x000fe4000f8e02ff */
[----:B------:R-:W-:Y:S02]  /*4580*/  @UP1 USHF.R.U32.HI UR7, URZ, UR23, UR5 ;  /* 0x00000017ff071299 */ /* 0x000fe40008011605 */
[----:B------:R-:W-:Y:S02]  /*4590*/  USEL UR5, UR15, UR8, !UP0 ;  /* 0x000000080f057287 */ /* 0x000fe4000c000000 */
[----:B------:R-:W-:Y:S02]  /*45a0*/  UIMAD UR8, UR39, UR7, URZ ;  /* 0x00000007270872a4 */ /* 0x000fe4000f8e02ff */
[----:B------:R-:W-:Y:S03]  /*45b0*/  UISETP.GE.AND UP0, UPT, UR6, UR4, UPT ;  /* 0x000000040600728c */ /* 0x000fe6000bf06270 */
[----:B------:R-:W-:Y:S01]  /*45c0*/  UMOV UR4, UR11 ;  /* 0x0000000b00047c82 */ /* 0x000fe20008000000 */
[----:B------:R-:W-:Y:S02]  /*45d0*/  UISETP.GE.OR UP0, UPT, UR5, UR8, UP0 ;  /* 0x000000080500728c */ /* 0x000fe40008706670 */
[----:B------:R-:W-:Y:S02]  /*45e0*/  USHF.R.U32.HI UR4, URZ, UR23, UR4 ;  /* 0x00000017ff047299 */ /* 0x000fe40008011604 */
[----:B------:R-:W-:Y:S02]  /*45f0*/  UIMAD.WIDE.U32 UR8, UR5, UR22, URZ ;  /* 0x00000016050872a5 */ /* 0x000fe4000f8e00ff */
[----:B------:R-:W-:Y:S04]  /*4600*/  USEL UR10, UR6, UR4, !UP1 ;  /* 0x00000004060a7287 */ /* 0x000fe8000c800000 */
[----:B------:R-:W-:Y:S01]  /*4610*/  UIADD3 UR11, UPT, UPT, -UR10, URZ, URZ ;  /* 0x000000ff0a0b7290 */ /* 0x000fe2000fffe1ff */
[----:B------:R-:W-:Y:S02]  /*4620*/  @!UP0 UMOV UR4, UR9 ;  /* 0x0000000900048c82 */ /* 0x000fe40008000000 */
[----:B------:R-:W-:Y:S02]  /*4630*/  @!UP0 USHF.R.U32.HI UR4, URZ, UR23, UR4 ;  /* 0x00000017ff048299 */ /* 0x000fe40008011604 */
[----:B------:R-:W-:Y:S02]  /*4640*/  UIMAD UR8, UR39, UR11, UR6 ;  /* 0x0000000b270872a4 */ /* 0x000fe4000f8e0206 */
[----:B------:R-:W-:Y:S02]  /*4650*/  @!UP0 USEL UR4, UR5, UR4, !UP1 ;  /* 0x0000000405048287 */ /* 0x000fe4000c800000 */
[----:B------:R-:W-:Y:S02]  /*4660*/  UISETP.NE.AND UP1, UPT, UR20, URZ, UPT ;  /* 0x000000ff1400728c */ /* 0x000fe4000bf25270 */
[----:B------:R-:W-:Y:S02]  /*4670*/  @!UP0 UIMAD UR8, UR7, UR8, UR4 ;  /* 0x00000008070882a4 */ /* 0x000fe4000f8e0204 */
[----:B------:R-:W-:Y:S02]  /*4680*/  @!UP0 UIADD3 UR9, UPT, UPT, UR10, -UR4, URZ ;  /* 0x800000040a098290 */ /* 0x000fe4000fffe0ff */
[----:B------:R-:W-:Y:S02]  /*4690*/  UIADD3 UR4, UPT, UPT, -UR5, URZ, URZ ;  /* 0x000000ff05047290 */ /* 0x000fe4000fffe1ff */
[----:B------:R-:W-:Y:S02]  /*46a0*/  UIADD3 UR7, UPT, UPT, -UR6, URZ, URZ ;  /* 0x000000ff06077290 */ /* 0x000fe4000fffe1ff */
[----:B------:R-:W-:Y:S02]  /*46b0*/  @!UP0 UIMAD UR6, UR9, UR39, UR5 ;  /* 0x00000027090682a4 */ /* 0x000fe4000f8e0205 */
[----:B------:R-:W-:Y:S02]  /*46c0*/  UIMAD UR15, UR30, UR4, UR15 ;  /* 0x000000041e0f72a4 */ /* 0x000fe4000f8e020f */
[----:B------:R-:W-:Y:S01]  /*46d0*/  UIMAD UR4, UR46, UR7, UR14 ;  /* 0x000000072e0472a4 */ /* 0x000fe2000f8e020e */
[----:B------:R-:W-:Y:S02]  /*46e0*/  @!UP0 UMOV UR5, UR8 ;  /* 0x0000000800058c82 */ /* 0x000fe40008000000 */
[----:B------:R-:W-:Y:S02]  /*46f0*/  UIMAD UR15, UR5, UR30, UR15 ;  /* 0x0000001e050f72a4 */ /* 0x000fe4000f8e020f */
[----:B------:R-:W-:Y:S11]  /*4700*/  UIMAD UR14, UR6, UR46, UR4 ;  /* 0x0000002e060e72a4 */ /* 0x000ff6000f8e0204 */
[----:B------:R-:W-:Y:S01]  /*4710*/  @!UPT UIADD3 URZ, UPT, UPT, URZ, URZ, URZ ;  /* 0x000000fffffff290 */ /* 0x000fe2000fffe0ff */
.L_x_73:
[----:B------:R-:W1:Y:S01]  /*4720*/  @!UP3 LDCU.128 UR8, c[0x0][0xb10] ;  /* 0x00016200ff08b7ac */ /* 0x000e620008000c00 */
[----:B------:R-:W-:Y:S02]  /*4730*/  ISETP.NE.U32.AND P1, PT, RZ, UR40, PT ;  /* 0x00000028ff007c0c */ /* 0x000fe4000bf25070 */
[----:B------:R-:W-:Y:S02]  /*4740*/  SHF.L.U32 R8, R10, 0x1f, RZ ;  /* 0x0000001f0a087819 */ /* 0x000fe400000006ff */
[----:B------:R-:W-:Y:S01]  /*4750*/  ISETP.NE.AND.EX P1, PT, RZ, UR41, PT, P1 ;  /* 0x00000029ff007c0c */ /* 0x000fe2000bf25310 */
[----:B------:R-:W2:Y:S01]  /*4760*/  @!UP3 LDCU UR5, c[0x0][0xb0c] ;  /* 0x00016180ff05b7ac */ /* 0x000ea20008000800 */
[----:B------:R-:W-:Y:S02]  /*4770*/  USHF.L.U32 UR34, UR21, 0x7, URZ ;  /* 0x0000000715227899 */ /* 0x000fe400080006ff */
[----:B-1----:R-:W-:Y:S07]  /*4780*/  UIMAD.WIDE.U32 UR6, UR15, UR8, URZ ;  /* 0x000000080f0672a5 */ /* 0x002fee000f8e00ff */
[----:B------:R-:W-:Y:S01]  /*4790*/  @!UP3 UMOV UR4, UR7 ;  /* 0x000000070004bc82 */ /* 0x000fe20008000000 */
[----:B--2---:R-:W-:Y:S02]  /*47a0*/  @!UP3 UISETP.NE.AND UP0, UPT, UR5, 0x1, UPT ;  /* 0x000000010500b88c */ /* 0x004fe4000bf05270 */
[----:B------:R-:W-:Y:S02]  /*47b0*/  @!UP3 USHF.R.U32.HI UR4, URZ, UR9, UR4 ;  /* 0x00000009ff04b299 */ /* 0x000fe40008011604 */
[----:B------:R-:W-:Y:S02]  /*47c0*/  UIMAD.WIDE.U32 UR6, UR14, UR11, URZ ;  /* 0x0000000b0e0672a5 */ /* 0x000fe4000f8e00ff */
[----:B------:R-:W-:Y:S02]  /*47d0*/  @!UP3 USEL UR8, UR15, UR4, !UP0 ;  /* 0x000000040f08b287 */ /* 0x000fe4000c000000 */
[----:B------:R-:W-:Y:S03]  /*47e0*/  @!UP3 UISETP.NE.AND UP0, UPT, UR10, 0x1, UPT ;  /* 0x000000010a00b88c */ /* 0x000fe6000bf05270 */
[----:B------:R-:W-:Y:S02]  /*47f0*/  @!UP3 UMOV UR6, UR7 ;  /* 0x000000070006bc82 */ /* 0x000fe40008000000 */
[----:B------:R-:W1:Y:S02]  /*4800*/  @!UP3 LDCU UR4, c[0x0][0xb20] ;  /* 0x00016400ff04b7ac */ /* 0x000e640008000800 */
[----:B-1----:R-:W-:Y:S04]  /*4810*/  @!UP3 USHF.R.U32.HI UR6, URZ, UR4, UR6 ;  /* 0x00000004ff06b299 */ /* 0x002fe80008011606 */
[----:B------:R-:W-:Y:S04]  /*4820*/  @!UP3 USEL UR6, UR14, UR6, !UP0 ;  /* 0x000000060e06b287 */ /* 0x000fe8000c000000 */
[----:B------:R-:W-:Y:S02]  /*4830*/  @!UP3 UIADD3 UR4, UPT, UPT, -UR8, UR6, URZ ;  /* 0x000000060804b290 */ /* 0x000fe4000fffe1ff */
[----:B------:R-:W-:Y:S02]  /*4840*/  @!UP3 UIADD3 UR6, UPT, UPT, UR8, -UR6, URZ ;  /* 0x800000060806b290 */ /* 0x000fe4000fffe0ff */
[----:B------:R-:W-:Y:S02]  /*4850*/  @!UP3 UIMAD UR15, UR4, UR5, UR15 ;  /* 0x00000005040fb2a4 */ /* 0x000fe4000f8e020f */
[----:B------:R-:W-:Y:S01]  /*4860*/  @!UP3 UIMAD UR14, UR6, UR10, UR14 ;  /* 0x0000000a060eb2a4 */ /* 0x000fe2000f8e020e */
[----:B------:R-:W-:Y:S11]  /*4870*/  BRA.U UP4, `(.L_x_74) ;  /* 0x0000000104107547 */ /* 0x000ff6000b800000 */
[----:B------:R-:W-:Y:S04]  /*4880*/  MOV R3, UR62 ;  /* 0x0000003e00037c02 */ /* 0x000fe80008000f00 */
[----:B------:R-:W-:Y:S04]  /*4890*/  SHF.L.U32 R3, R3, 0x1f, RZ ;  /* 0x0000001f03037819 */ /* 0x000fe800000006ff */
[----:B------:R-:W1:Y:S02]  /*48a0*/  SYNCS.PHASECHK.TRANS64.TRYWAIT P2, [UR31+0xc8], R3 ;  /* 0x0000c803ff0075a7 */ /* 0x000e64000804111f */
[----:B-1----:R-:W-:Y:S05]  /*48b0*/  @!P2 BRA `(.L_x_75) ;  /* 0x00000048000ca947 */ /* 0x002fea0003800000 */
.L_x_74:
[----:B------:R-:W-:Y:S05]  /*48c0*/  BRA.U !UP6, `(.L_x_76) ;  /* 0x000000010e387547 */ /* 0x000fea000b800000 */
[----:B------:R-:W-:Y:S01]  /*48d0*/  UPLOP3.LUT UP1, UPT, UPT, UPT, UP5, 0x80, 0x8 ;  /* 0x000000000008789c */ /* 0x000fe20003f2f050 */
[----:B------:R-:W-:Y:S01]  /*48e0*/  IMAD.MOV.U32 R49, RZ, RZ, 0x1 ;  /* 0x00000001ff317424 */ /* 0x000fe200078e00ff */
[----:B------:R-:W2:Y:S04]  /*48f0*/  LDCU.64 UR8, c[0x0][0x358] ;  /* 0x00006b00ff0877ac */ /* 0x000ea80008000a00 */
[----:B------:R-:W-:Y:S05]  /*4900*/  PLOP3.LUT P2, PT, PT, PT, UP1, 0x80, 0x8 ;  /* 0x000000000008781c */ /* 0x000fea0003f4f018 */
[----:B------:R-:W3:Y:S01]  /*4910*/  @UP1 LDCU.64 UR4, c[0x0][0x888] ;  /* 0x00011100ff0417ac */ /* 0x000ee20008000a00 */
[----:B------:R-:W-:Y:S04]  /*4920*/  @UP1 UIMAD UR6, UR51, UR40, URZ ;  /* 0x00000028330612a4 */ /* 0x000fe8000f8e02ff */
[----:B---3--:R-:W-:Y:S06]  /*4930*/  @UP1 UIMAD.WIDE UR4, UR6, 0x4, UR4 ;  /* 0x00000004060418a5 */ /* 0x008fec000f8e0204 */
[----:B-1----:R-:W-:Y:S01]  /*4940*/  IMAD.U32 R2, RZ, RZ, UR4 ;  /* 0x00000004ff027e24 */ /* 0x002fe2000f8e00ff */
[----:B------:R-:W-:Y:S04]  /*4950*/  MOV R3, UR5 ;  /* 0x0000000500037c02 */ /* 0x000fe80008000f00 */
[----:B------:R-:W1:Y:S01]  /*4960*/  @!UP1 LDCU UR4, c[0x0][0x880] ;  /* 0x00011000ff0497ac */ /* 0x000e620008000800 */
[----:B--2--5:R2:W5:Y:S02]  /*4970*/  @P2 LDG.E R27, desc[UR8][R2.64] ;  /* 0x00000008021b2981 */ /* 0x024564000c1e1900 */
[----:B--2---:R-:W-:Y:S05]  /*4980*/  HFMA2 R2, -RZ, RZ, 0, 5.9604644775390625e-08 ;  /* 0x00000001ff027431 */ /* 0x004fea00000001ff */
[----:B------:R-:W-:Y:S01]  /*4990*/  @!P2 PRMT R49, R2, 0x7610, R49 ;  /* 0x000076100231a816 */ /* 0x000fe20000000031 */
[----:B-1----:R-:W-:Y:S07]  /*49a0*/  @!P2 IMAD.U32 R27, RZ, RZ, UR4 ;  /* 0x00000004ff1bae24 */ /* 0x002fee000f8e00ff */
.L_x_76:
[----:B-----5:R-:W-:Y:S01]  /*49b0*/  @!P1 FSETP.EQ.AND P3, PT, R27, RZ, PT ;  /* 0x000000ff1b00920b */ /* 0x020fe20003f62000 */
[----:B------:R-:W-:Y:S01]  /*49c0*/  @!UPT UIADD3 URZ, UPT, UPT, URZ, URZ, URZ ;  /* 0x000000fffffff290 */ /* 0x000fe2000fffe0ff */
[----:B------:R-:W-:Y:S11]  /*49d0*/  @!P1 BRA `(.L_x_77) ;  /* 0x0000000000149947 */ /* 0x000ff60003800000 */
[----:B------:R-:W-:Y:S02]  /*49e0*/  LOP3.LUT P1, RZ, R49, 0xff, RZ, 0xc0, !PT ;  /* 0x000000ff31ff7812 */ /* 0x000fe4000782c0ff */
[----:B------:R-:W-:Y:S04]  /*49f0*/  PLOP3.LUT P3, PT, PT, PT, UP1, 0x80, 0x8 ;  /* 0x000000000008781c */ /* 0x000fe80003f6f018 */
[----:B------:R-:W-:Y:S07]  /*4a00*/  PLOP3.LUT P3, PT, P3, PT, PT, 0x8, 0x80 ;  /* 0x000000000080781c */ /* 0x000fee0001f6e170 */
[----:B------:R-:W-:Y:S11]  /*4a10*/  @P1 FSETP.EQ.AND P3, PT, R27, RZ, PT ;  /* 0x000000ff1b00120b */ /* 0x000ff60003f62000 */
[----:B------:R-:W-:Y:S02]  /*4a20*/  @!UPT UIADD3 URZ, UPT, UPT, URZ, URZ, URZ ;  /* 0x000000fffffff290 */ /* 0x000fe4000fffe0ff */
.L_x_77:
[----:B------:R-:W-:Y:S01]  /*4a30*/  USHF.L.U32 UR35, UR50, 0x6, URZ ;  /* 0x0000000632237899 */ /* 0x000fe200080006ff */
[----:B------:R-:W2:Y:S01]  /*4a40*/  SYNCS.PHASECHK.TRANS64.TRYWAIT P1, [UR31+0xa0], R8 ;  /* 0x0000a008ff0075a7 */ /* 0x000ea2000802111f */
[----:B------:R-:W-:Y:S02]  /*4a50*/  UISETP.NE.AND UP0, UPT, UR52, 0x1, UPT ;  /* 0x000000013400788c */ /* 0x000fe4000bf05270 */
[----:B------:R-:W-:Y:S01]  /*4a60*/  UIMAD.WIDE.U32 UR4, UR35, UR53, URZ ;  /* 0x00000035230472a5 */ /* 0x000fe2000f8e00ff */
[----:B------:R-:W-:Y:S04]  /*4a70*/  ELECT P2, URZ, PT ;  /* 0x0000000000ff782f */ /* 0x000fe80003840000 */
[----:B------:R-:W-:Y:S02]  /*4a80*/  PLOP3.LUT P2, PT, P3, P2, PT, 0xf2, 0x2f ;  /* 0x00000000002f781c */ /* 0x000fe40001f45e72 */
[----:B------:R-:W-:Y:S02]  /*4a90*/  UMOV UR4, UR5 ;  /* 0x0000000500047c82 */ /* 0x000fe40008000000 */
[----:B------:R-:W-:Y:S04]  /*4aa0*/  USHF.R.U32.HI UR4, URZ, UR54, UR4 ;  /* 0x00000036ff047299 */ /* 0x000fe80008011604 */
[----:B------:R-:W-:Y:S02]  /*4ab0*/  USEL UR36, UR35, UR4, !UP0 ;  /* 0x0000000423247287 */ /* 0x000fe4000c000000 */
[----:B------:R-:W-:Y:S02]  /*4ac0*/  UISETP.NE.AND UP0, UPT, UR55, 0x1, UPT ;  /* 0x000000013700788c */ /* 0x000fe4000bf05270 */
[----:B------:R-:W-:Y:S07]  /*4ad0*/  UIMAD.WIDE.U32 UR4, UR36, UR42, URZ ;  /* 0x0000002a240472a5 */ /* 0x000fee000f8e00ff */
[----:B------:R-:W-:Y:S02]  /*4ae0*/  UMOV UR4, UR5 ;  /* 0x0000000500047c82 */ /* 0x000fe40008000000 */
[----:B------:R-:W-:Y:S04]  /*4af0*/  USHF.R.U32.HI UR4, URZ, UR43, UR4 ;  /* 0x0000002bff047299 */ /* 0x000fe80008011604 */
[----:B------:R-:W-:Y:S02]  /*4b00*/  USEL UR37, UR36, UR4, !UP0 ;  /* 0x0000000424257287 */ /* 0x000fe4000c000000 */
[----:B------:R-:W-:Y:S02]  /*4b10*/  UIADD3 UR4, UPT, UPT, -UR36, URZ, URZ ;  /* 0x000000ff24047290 */ /* 0x000fe4000fffe1ff */
[----:B------:R-:W-:Y:S02]  /*4b20*/  UIADD3 UR5, UPT, UPT, -UR37, URZ, URZ ;  /* 0x000000ff25057290 */ /* 0x000fe4000fffe1ff */
[----:B------:R-:W-:Y:S02]  /*4b30*/  UIMAD UR35, UR52, UR4, UR35 ;  /* 0x00000004342372a4 */ /* 0x000fe4000f8e0223 */
[----:B------:R-:W-:Y:S01]  /*4b40*/  UIMAD UR36, UR55, UR5, UR36 ;  /* 0x00000005372472a4 */ /* 0x000fe2000f8e0224 */
[----:B--2---:R-:W-:Y:S11]  /*4b50*/  @!P1 BRA `(.L_x_78) ;  /* 0x00000044007c9947 */ /* 0x004ff60003800000 */
.L_x_170:
[----:B------:R-:W-:Y:S01]  /*4b60*/  VOTEU.ALL UP0, P2 ;  /* 0x0000000000ff7886 */ /* 0x000fe20001000000 */
[----:B-1----:R-:W-:Y:S04]  /*4b70*/  @!P2 IADD3 R3, P1, PT, R12, 0x580, RZ ;  /* 0x000005800c03a810 */ /* 0x002fe80007f3e0ff */
[----:B------:R-:W-:Y:S01]  /*4b80*/  @!UP0 UPRMT UR4, URZ, 0x40, URZ ;  /* 0x00000040ff048896 */ /* 0x000fe200080000ff */
[----:B------:R-:W-:Y:S01]  /*4b90*/  @!P2 IMAD.X R2, RZ, RZ, R13, P1 ;  /* 0x000000ffff02a224 */ /* 0x000fe200008e060d */
[----:B------:R-:W-:Y:S01]  /*4ba0*/  @!P2 R2UR UR5, R3 ;  /* 0x000000000305a2ca */ /* 0x000fe200000e0000 */
[----:B------:R-:W-:Y:S02]  /*4bb0*/  @!UP0 UIADD3 UR32, UPT, UPT, UR31, 0x200, URZ ;  /* 0x000002001f208890 */ /* 0x000fe4000fffe0ff */
[----:B------:R-:W-:Y:S02]  /*4bc0*/  @!UP0 UPRMT UR6, UR4, 0x5410, URZ ;  /* 0x0000541004068896 */ /* 0x000fe400080000ff */
[----:B------:R-:W-:Y:S01]  /*4bd0*/  @!P2 R2UR UR4, R2 ;  /* 0x000000000204a2ca */ /* 0x000fe200000e0000 */
[----:B------:R-:W-:Y:S07]  /*4be0*/  VOTEU.ALL UP0, P2 ;  /* 0x0000000000ff7886 */ /* 0x000fee0001000000 */
[----:B------:R-:W-:Y:S05]  /*4bf0*/  IMAD.U32 R2, RZ, RZ, UR5 ;  /* 0x00000005ff027e24 */ /* 0x000fea000f8e00ff */
[----:B------:R-:W-:Y:S01]  /*4c00*/  IMAD.U32 R3, RZ, RZ, UR4 ;  /* 0x00000004ff037e24 */ /* 0x000fe2000f8e00ff */
[----:B------:R-:W-:Y:S01]  /*4c10*/  @!P2 R2UR UR4, R2 ;  /* 0x000000000204a2ca */ /* 0x000fe200000e0000 */
[----:B------:R-:W-:Y:S03]  /*4c20*/  @!P2 IMAD.MOV.U32 R2, RZ, RZ, 0x1000 ;  /* 0x00001000ff02a424 */ /* 0x000fe600078e00ff */
[----:B------:R-:W-:Y:S11]  /*4c30*/  @!P2 R2UR UR5, R3 ;  /* 0x000000000305a2ca */ /* 0x000ff600000e0000 */
[----:B------:R-:W-:Y:S02]  /*4c40*/  @!UPT UIADD3 URZ, UPT, UPT, URZ, URZ, URZ ;  /* 0x000000fffffff290 */ /* 0x000fe4000fffe0ff */
[----:B------:R1:W-:Y:S01]  /*4c50*/  @!UP0 UTMALDG.4D.IM2COL [UR32], [UR4], UR6 ;  /* 0x00000020040083b4 */ /* 0x0003e20008058006 */
[----:B------:R1:W-:Y:S01]  /*4c60*/  @!P2 SYNCS.ARRIVE.TRANS64.RED.A0TR RZ, [UR31+0x80], R2 ;  /* 0x00008002ffffa9a7 */ /* 0x0003e2000830041f */
[----:B------:R-:W-:Y:S01]  /*4c70*/  SYNCS.ARRIVE.TRANS64.RED.A1T0 RZ, [UR59], RZ ;  /* 0x000000ffffff79a7 */ /* 0x000fe2000810043b */
[----:B------:R-:W2:Y:S02]  /*4c80*/  SYNCS.PHASECHK.TRANS64.TRYWAIT P1, [UR31+0xa8], R8 ;  /* 0x0000a808ff0075a7 */ /* 0x000ea4000802111f */
[----:B-12---:R-:W-:Y:S05]  /*4c90*/  @!P1 BRA `(.L_x_79) ;  /* 0x0000004400449947 */ /* 0x006fea0003800000 */
.L_x_172:
[----:B------:R-:W-:Y:S01]  /*4ca0*/  VOTEU.ALL UP0, P2 ;  /* 0x0000000000ff7886 */ /* 0x000fe20001000000 */
[----:B------:R-:W-:Y:S01]  /*4cb0*/  @!P2 IADD3 R3, P1, PT, R12, 0x580, RZ ;  /* 0x000005800c03a810 */ /* 0x000fe20007f3e0ff */
[----:B------:R-:W-:Y:S01]  /*4cc0*/  UMOV UR27, UR35 ;  /* 0x00000023001b7c82 */ /* 0x000fe20008000000 */
[----:B------:R-:W-:Y:S01]  /*4cd0*/  UMOV UR28, UR36 ;  /* 0x00000024001c7c82 */ /* 0x000fe20008000000 */
[----:B------:R-:W-:Y:S01]  /*4ce0*/  UMOV UR29, UR37 ;  /* 0x00000025001d7c82 */ /* 0x000fe20008000000 */
[----:B------:R-:W-:Y:S01]  /*4cf0*/  @!UP0 UPRMT UR4, URZ, 0x40, URZ ;  /* 0x00000040ff048896 */ /* 0x000fe200080000ff */
[----:B-1----:R-:W-:Y:S01]  /*4d00*/  @!P2 IMAD.X R2, RZ, RZ, R13, P1 ;  /* 0x000000ffff02a224 */ /* 0x002fe200008e060d */
[----:B------:R-:W-:Y:S01]  /*4d10*/  @!P2 R2UR UR5, R3 ;  /* 0x000000000305a2ca */ /* 0x000fe200000e0000 */
[----:B------:R-:W-:Y:S02]  /*4d20*/  @!UP0 UIADD3 UR26, UPT, UPT, UR34, 0x20, URZ ;  /* 0x00000020221a8890 */ /* 0x000fe4000fffe0ff */
[----:B------:R-:W-:Y:S02]  /*4d30*/  @!UP0 UPRMT UR6, UR4, 0x5410, URZ ;  /* 0x0000541004068896 */ /* 0x000fe400080000ff */
[----:B------:R-:W-:Y:S01]  /*4d40*/  @!P2 R2UR UR4, R2 ;  /* 0x000000000204a2ca */ /* 0x000fe200000e0000 */
[----:B------:R-:W-:Y:S01]  /*4d50*/  @!UP0 UIADD3 UR24, UPT, UPT, UR31, 0x1200, URZ ;  /* 0x000012001f188890 */ /* 0x000fe2000fffe0ff */
[----:B------:R-:W-:Y:S06]  /*4d60*/  VOTEU.ALL UP0, P2 ;  /* 0x0000000000ff7886 */ /* 0x000fec0001000000 */
        /* <DEDUP_REMOVED lines=11> */
.L_x_174:
        /* <DEDUP_REMOVED lines=8> */
[----:B------:R-:W-:Y:S01]  /*4ea0*/  @!UP0 UIADD3 UR18, UPT, UPT, UR34, 0x40, URZ ;  /* 0x0000004022128890 */ /* 0x000fe2000fffe0ff */
[----:B------:R-:W-:Y:S01]  /*4eb0*/  @P0 SHF.R.U32.HI R4, RZ, 0x10, R5 ;  /* 0x00000010ff040819 */ /* 0x000fe20000011605 */
[----:B------:R-:W-:Y:S02]  /*4ec0*/  @!UP0 UPRMT UR6, UR4, 0x5410, URZ ;  /* 0x0000541004068896 */ /* 0x000fe400080000ff */
[----:B------:R-:W-:Y:S01]  /*4ed0*/  @!P2 R2UR UR4, R2 ;  /* 0x000000000204a2ca */ /* 0x000fe200000e0000 */
[----:B------:R-:W-:Y:S01]  /*4ee0*/  @!UP0 UIADD3 UR16, UPT, UPT, UR31, 0x2200, URZ ;  /* 0x000022001f108890 */ /* 0x000fe2000fffe0ff */
[----:B------:R-:W-:Y:S01]  /*4ef0*/  @P0 R2UR UR51, R4 ;  /* 0x00000000043302ca */ /* 0x000fe200000e0000 */
[----:B------:R-:W-:Y:S05]  /*4f00*/  VOTEU.ALL UP0, P2 ;  /* 0x0000000000ff7886 */ /* 0x000fea0001000000 */
        /* <DEDUP_REMOVED lines=11> */
.L_x_176:
        /* <DEDUP_REMOVED lines=9> */
[----:B------:R-:W-:Y:S01]  /*5050*/  R2UR UR7, R59 ;  /* 0x000000003b0772ca */ /* 0x000fe200000e0000 */
[----:B------:R-:W-:Y:S01]  /*5060*/  @!UP0 UPRMT UR6, UR4, 0x5410, URZ ;  /* 0x0000541004068896 */ /* 0x000fe200080000ff */
[----:B------:R-:W-:Y:S01]  /*5070*/  LOP3.LUT R10, R10, 0x1, RZ, 0x3c, !PT ;  /* 0x000000010a0a7812 */ /* 0x000fe200078e3cff */
[----:B------:R-:W-:Y:S01]  /*5080*/  @!UP0 UIADD3 UR8, UPT, UPT, UR31, 0x3200, URZ ;  /* 0x000032001f088890 */ /* 0x000fe2000fffe0ff */
[----:B------:R-:W-:Y:S01]  /*5090*/  @!P2 R2UR UR4, R2 ;  /* 0x000000000204a2ca */ /* 0x000fe200000e0000 */
[----:B------:R-:W-:Y:S01]  /*50a0*/  @!UP0 UIADD3 UR9, UPT, UPT, UR31, 0x98, URZ ;  /* 0x000000981f098890 */ /* 0x000fe2000fffe0ff */
[----:B------:R-:W-:Y:S01]  /*50b0*/  LOP3.LUT R9, R9, 0x1, RZ, 0x3c, !PT ;  /* 0x0000000109097812 */ /* 0x000fe200078e3cff */
[----:B------:R-:W-:Y:S01]  /*50c0*/  VOTEU.ALL UP0, P2 ;  /* 0x0000000000ff7886 */ /* 0x000fe20001000000 */
[----:B------:R-:W-:Y:S02]  /*50d0*/  UIADD3 UR21, UPT, UPT, UR14, UR63, URZ ;  /* 0x0000003f0e157290 */ /* 0x000fe4000fffe0ff */
[----:B------:R-:W-:Y:S01]  /*50e0*/  UPLOP3.LUT UP4, UPT, UPT, UPT, UPT, 0x80, 0x8 ;  /* 0x000000000008789c */ /* 0x000fe20003f8f070 */
[----:B------:R-:W-:Y:S02]  /*50f0*/  IMAD.U32 R2, RZ, RZ, UR5 ;  /* 0x00000005ff027e24 */ /* 0x000fe4000f8e00ff */
[----:B------:R-:W-:Y:S04]  /*5100*/  UIADD3 UR50, UPT, UPT, UR15, UR7, URZ ;  /* 0x000000070f327290 */ /* 0x000fe8000fffe0ff */
[----:B------:R-:W-:Y:S01]  /*5110*/  IMAD.U32 R3, RZ, RZ, UR4 ;  /* 0x00000004ff037e24 */ /* 0x000fe2000f8e00ff */
[----:B------:R-:W-:Y:S04]  /*5120*/  @!P2 R2UR UR4, R2 ;  /* 0x000000000204a2ca */ /* 0x000fe800000e0000 */
[----:B------:R-:W-:Y:S11]  /*5130*/  @!P2 R2UR UR5, R3 ;  /* 0x000000000305a2ca */ /* 0x000ff600000e0000 */
[----:B------:R-:W-:Y:S02]  /*5140*/  @!UPT UIADD3 URZ, UPT, UPT, URZ, URZ, URZ ;  /* 0x000000fffffff290 */ /* 0x000fe4000fffe0ff */
[----:B------:R1:W-:Y:S01]  /*5150*/  @!UP0 UTMALDG.4D.IM2COL [UR8], [UR4], UR6 ;  /* 0x00000008040083b4 */ /* 0x0003e20008058006 */
[----:B------:R1:W-:Y:S01]  /*5160*/  @!P2 SYNCS.ARRIVE.TRANS64.RED.A0TR RZ, [UR31+0x98], R0 ;  /* 0x00009800ffffa9a7 */ /* 0x0003e2000830041f */
[----:B------:R-:W-:Y:S01]  /*5170*/  SYNCS.ARRIVE.TRANS64.RED.A1T0 RZ, [UR56], RZ ;  /* 0x000000ffffff79a7 */ /* 0x000fe20008100438 */
[----:B------:R-:W-:Y:S05]  /*5180*/  BRA.U UP2, `(.L_x_82) ;  /* 0xfffffff102447547 */ /* 0x000fea000b83ffff */
[----:B------:R-:W-:-:S04]  /*5190*/  SHF.L.U32 R2, R10, 0x1f, RZ ;  /* 0x0000001f0a027819 */ /* 0x000fc800000006ff */
[----:B------:R-:W2:Y:S02]  /*51a0*/  SYNCS.PHASECHK.TRANS64.TRYWAIT P0, [UR31+0xa0], R2 ;  /* 0x0000a002ff0075a7 */ /* 0x000ea4000800111f */
[----:B--2---:R-:W-:Y:S05]  /*51b0*/  @!P0 BRA `(.L_x_83) ;  /* 0x0000004000448947 */ /* 0x004fea0003800000 */
.L_x_178:
[----:B------:R-:W2:Y:S02]  /*51c0*/  SYNCS.PHASECHK.TRANS64.TRYWAIT P0, [UR31+0xa8], R2 ;  /* 0x0000a802ff0075a7 */ /* 0x000ea4000800111f */
[----:B--2---:R-:W-:Y:S05]  /*51d0*/  @!P0 BRA `(.L_x_84) ;  /* 0x0000004000548947 */ /* 0x004fea0003800000 */
.L_x_180:
[----:B------:R-:W2:Y:S02]  /*51e0*/  SYNCS.PHASECHK.TRANS64.TRYWAIT P0, [UR31+0xb0], R2 ;  /* 0x0000b002ff0075a7 */ /* 0x000ea4000800111f */
[----:B--2---:R-:W-:Y:S05]  /*51f0*/  @!P0 BRA `(.L_x_85) ;  /* 0x0000004000648947 */ /* 0x004fea0003800000 */
.L_x_182:
[----:B-1----:R-:W-:-:S07]  /*5200*/  MOV R0, UR31 ;  /* 0x0000001f00007c02 */ /* 0x002fce0008000f00 */
.L_x_86:
[----:B-1----:R-:W-:-:S04]  /*5210*/  SHF.L.U32 R2, R10, 0x1f, RZ ;  /* 0x0000001f0a027819 */ /* 0x002fc800000006ff */
[----:B------:R1:W2:Y:S03]  /*5220*/  SYNCS.PHASECHK.TRANS64.TRYWAIT P0, [R0+URZ+0xb8], R2 ;  /* 0x0000b802000075a7 */ /* 0x0002a600080011ff */
[----:B--2---:R-:W-:Y:S05]  /*5230*/  @!P0 NANOSLEEP.SYNCS 0x989680 ;  /* 0x009896800000895d */ /* 0x004fea0003900000 */
[----:B------:R-:W2:Y:S02]  /*5240*/  @!P0 SYNCS.PHASECHK.TRANS64 P0, [R0+URZ+0xb8], R2 ;  /* 0x0000b802000085a7 */ /* 0x000ea400080010ff */
[----:B--2---:R-:W-:Y:S05]  /*5250*/  @P0 EXIT ;  /* 0x000000000000094d */ /* 0x004fea0003800000 */
[----:B------:R-:W-:Y:S05]  /*5260*/  BRA `(.L_x_86) ;  /* 0xfffffffc00e87947 */ /* 0x000fea000383ffff */
.L_x_71:
[----:B------:R-:W-:-:S06]  /*5270*/  UISETP.GE.AND UP0, UPT, UR18, 0x4, UPT ;  /* 0x000000041200788c */ /* 0x000fcc000bf06270 */
[----:B------:R-:W-:-:S13]  /*5280*/  PLOP3.LUT P0, PT, PT, PT, UP0, 0x80, 0x8 ;  /* 0x000000000008781c */ /* 0x000fda0003f0f008 */
[----:B-1----:R-:W-:Y:S05]  /*5290*/  @!P0 EXIT ;  /* 0x000000000000894d */ /* 0x002fea0003800000 */
[----:B------:R-:W1:Y:S08]  /*52a0*/  S2UR UR4, SR_CgaCtaId ;  /* 0x00000000000479c3 */ /* 0x000e700000008800 */
[----:B------:R-:W-:Y:S01]  /*52b0*/  BAR.SYNC.DEFER_BLOCKING 0x6, 0xa0 ;  /* 0x0182800000007b1d */ /* 0x000fe20000010000 */
[----:B------:R-:W-:Y:S02]  /*52c0*/  IMAD.SHL.U32 R6, R48, 0x20, RZ ;  /* 0x0000002030067824 */ /* 0x000fe400078e00ff */
[----:B------:R-:W-:-:S02]  /*52d0*/  HFMA2 R62, -RZ, RZ, 0, 1.9073486328125e-06 ;  /* 0x00000020ff3e7431 */ /* 0x000fc400000001ff */
[C---:B------:R-:W-:Y:S01]  /*52e0*/  IMAD.SHL.U32 R0, R48.reuse, 0x4, RZ ;  /* 0x0000000430007824 */ /* 0x040fe200078e00ff */
[C---:B------:R-:W-:Y:S01]  /*52f0*/  LOP3.LUT P0, RZ, R48.reuse, 0x4, RZ, 0xc0, !PT ;  /* 0x0000000430ff7812 */ /* 0x040fe2000780c0ff */
[----:B------:R-:W-:Y:S01]  /*5300*/  IMAD.SHL.U32 R47, R48, 0x10, RZ ;  /* 0x00000010302f7824 */ /* 0x000fe200078e00ff */
[----:B------:R-:W-:Y:S01]  /*5310*/  UMOV UR48, 0x400 ;  /* 0x0000040000307882 */ /* 0x000fe20000000000 */
[----:B------:R-:W-:Y:S01]  /*5320*/  LOP3.LUT R3, R6, 0xc0, RZ, 0xc0, !PT ;  /* 0x000000c006037812 */ /* 0x000fe200078ec0ff */
[----:B------:R-:W2:Y:S01]  /*5330*/  LDC.64 R42, c[0x0][0x8b0] ;  /* 0x00022c00ff2a7b82 */ /* 0x000ea20000000a00 */
[----:B------:R-:W-:Y:S01]  /*5340*/  IMAD.U32 R23, R48, 0x10000, RZ ;  /* 0x0001000030177824 */ /* 0x000fe200078e00ff */
[----:B------:R-:W-:Y:S01]  /*5350*/  LOP3.LUT R47, R47, 0x600, RZ, 0xc0, !PT ;  /* 0x000006002f2f7812 */ /* 0x000fe200078ec0ff */
[----:B------:R-:W-:Y:S01]  /*5360*/  IMAD.MOV.U32 R46, RZ, RZ, 0x1 ;  /* 0x00000001ff2e7424 */ /* 0x000fe200078e00ff */
[----:B------:R-:W-:Y:S01]  /*5370*/  LOP3.LUT R0, R3, 0x18, R0, 0xf8, !PT ;  /* 0x0000001803007812 */ /* 0x000fe200078ef800 */
[----:B------:R-:W-:Y:S01]  /*5380*/  IMAD.MOV.U32 R22, RZ, RZ, RZ ;  /* 0x000000ffff167224 */ /* 0x000fe200078e00ff */
[----:B------:R-:W-:-:S02]  /*5390*/  SHF.R.U32.HI R3, RZ, 0x1, R48 ;  /* 0x00000001ff037819 */ /* 0x000fc40000011630 */
[----:B------:R-:W-:Y:S01]  /*53a0*/  CS2R R44, SRZ ;  /* 0x00000000002c7805 */ /* 0x000fe2000001ff00 */
[----:B------:R-:W3:Y:S01]  /*53b0*/  LDC.64 R40, c[0x0][0x8a8] ;  /* 0x00022a00ff287b82 */ /* 0x000ee20000000a00 */
[--C-:B------:R-:W-:Y:S01]  /*53c0*/  LOP3.LUT R47, R47, 0x20, R6.reuse, 0xf8, !PT ;  /* 0x000000202f2f7812 */ /* 0x100fe200078ef806 */
[----:B------:R-:W4:Y:S01]  /*53d0*/  LDCU UR60, c[0x0][0x370] ;  /* 0x00006e00ff3c77ac */ /* 0x000f220008000800 */
[----:B------:R-:W-:Y:S02]  /*53e0*/  LOP3.LUT R0, R0, 0x8, R3, 0x78, !PT ;  /* 0x0000000800007812 */ /* 0x000fe400078e7803 */
[----:B------:R-:W-:Y:S01]  /*53f0*/  LOP3.LUT R47, R47, 0x100, R6, 0xf8, !PT ;  /* 0x000001002f2f7812 */ /* 0x000fe200078ef806 */
[----:B------:R-:W2:Y:S01]  /*5400*/  LDCU UR45, c[0x0][0xb0c] ;  /* 0x00016180ff2d77ac */ /* 0x000ea20008000800 */
[----:B------:R-:W-:Y:S02]  /*5410*/  LOP3.LUT R48, R48, 0x60, RZ, 0xc0, !PT ;  /* 0x0000006030307812 */ /* 0x000fe400078ec0ff */
[----:B------:R-:W-:Y:S01]  /*5420*/  LOP3.LUT R47, R47, R0, RZ, 0xfc, !PT ;  /* 0x000000002f2f7212 */ /* 0x000fe200078efcff */
[----:B-1----:R-:W-:Y:S01]  /*5430*/  ULEA UR48, UR4, UR48, 0x18 ;  /* 0x0000003004307291 */ /* 0x002fe2000f8ec0ff */
[----:B------:R-:W-:Y:S01]  /*5440*/  LOP3.LUT R23, R23, 0x600000, RZ, 0xc0, !PT ;  /* 0x0060000017177812 */ /* 0x000fe200078ec0ff */
[----:B------:R-:W1:Y:S01]  /*5450*/  LDCU.64 UR4, c[0x0][0x890] ;  /* 0x00011200ff0477ac */ /* 0x000e620008000a00 */
[----:B------:R-:W-:Y:S01]  /*5460*/  SEL R62, R62, 0xffffffe0, !P0 ;  /* 0xffffffe03e3e7807 */ /* 0x000fe20004000000 */
[----:B------:R-:W2:Y:S05]  /*5470*/  LDCU UR38, c[0x0][0xb30] ;  /* 0x00016600ff2677ac */ /* 0x000eaa0008000800 */
[----:B------:R-:W4:Y:S01]  /*5480*/  LDS R2, [UR48+0x120] ;  /* 0x00012030ff027984 */ /* 0x000f220008000800 */
[----:B------:R-:W2:Y:S01]  /*5490*/  LDCU.64 UR54, c[0x0][0x888] ;  /* 0x00011100ff3677ac */ /* 0x000ea20008000a00 */
[----:B------:R-:W2:Y:S01]  /*54a0*/  LDCU.64 UR46, c[0x0][0xb28] ;  /* 0x00016500ff2e77ac */ /* 0x000ea20008000a00 */
[----:B------:R-:W2:Y:S01]  /*54b0*/  LDCU.128 UR56, c[0x0][0xb10] ;  /* 0x00016200ff3877ac */ /* 0x000ea20008000c00 */
[----:B-1----:R-:W-:-:S02]  /*54c0*/  IMAD.U32 R52, RZ, RZ, UR4 ;  /* 0x00000004ff347e24 */ /* 0x002fc4000f8e00ff */
[----:B------:R-:W-:Y:S01]  /*54d0*/  IMAD.U32 R51, RZ, RZ, UR5 ;  /* 0x00000005ff337e24 */ /* 0x000fe2000f8e00ff */
[----:B------:R-:W1:Y:S01]  /*54e0*/  LDCU.64 UR4, c[0x0][0xa90] ;  /* 0x00015200ff0477ac */ /* 0x000e620008000a00 */
[----:B------:R-:W2:Y:S01]  /*54f0*/  LDCU UR53, c[0x0][0x374] ;  /* 0x00006e80ff3577ac */ /* 0x000ea20008000800 */
[----:B------:R-:W-:Y:S01]  /*5500*/  UMOV UR52, URZ ;  /* 0x000000ff00347c82 */ /* 0x000fe20008000000 */
[----:B------:R-:W-:Y:S01]  /*5510*/  UMOV UR49, URZ ;  /* 0x000000ff00317c82 */ /* 0x000fe20008000000 */
[----:B-1----:R-:W-:Y:S02]  /*5520*/  IMAD.U32 R54, RZ, RZ, UR4 ;  /* 0x00000004ff367e24 */ /* 0x002fe4000f8e00ff */
[----:B------:R-:W-:Y:S01]  /*5530*/  IMAD.U32 R53, RZ, RZ, UR5 ;  /* 0x00000005ff357e24 */ /* 0x000fe2000f8e00ff */
[----:B------:R-:W1:Y:S01]  /*5540*/  LDCU.128 UR4, c[0x0][0xa80] ;  /* 0x00015000ff0477ac */ /* 0x000e620008000c00 */
[C---:B----4-:R-:W-:Y:S01]  /*5550*/  VIADD R3, R2.reuse, 0x80 ;  /* 0x0000008002037836 */ /* 0x050fe20000000000 */
[----:B------:R-:W-:-:S04]  /*5560*/  LOP3.LUT R2, R2, 0xffff, RZ, 0xc0, !PT ;  /* 0x0000ffff02027812 */ /* 0x000fc800078ec0ff */
[----:B------:R-:W-:-:S05]  /*5570*/  LOP3.LUT R3, R3, 0xffff, RZ, 0xc0, !PT ;  /* 0x0000ffff03037812 */ /* 0x000fca00078ec0ff */
[----:B------:R4:W-:Y:S01]  /*5580*/  STL.64 [R1], R2 ;  /* 0x0000000201007387 */ /* 0x0009e20000100a00 */
[----:B-1----:R-:W-:Y:S01]  /*5590*/  MOV R58, UR4 ;  /* 0x00000004003a7c02 */ /* 0x002fe20008000f00 */
[----:B------:R-:W-:Y:S01]  /*55a0*/  UIADD3 UR4, UPT, UPT, UR48, 0x200, URZ ;  /* 0x0000020030047890 */ /* 0x000fe2000fffe0ff */
[----:B------:R-:W-:Y:S02]  /*55b0*/  IMAD.U32 R57, RZ, RZ, UR5 ;  /* 0x00000005ff397e24 */ /* 0x000fe4000f8e00ff */
[----:B------:R-:W-:Y:S02]  /*55c0*/  IMAD.U32 R56, RZ, RZ, UR6 ;  /* 0x00000006ff387e24 */ /* 0x000fe4000f8e00ff */
[----:B------:R-:W-:Y:S02]  /*55d0*/  IMAD.U32 R55, RZ, RZ, UR7 ;  /* 0x00000007ff377e24 */ /* 0x000fe4000f8e00ff */
[----:B--23--:R-:W-:-:S07]  /*55e0*/  IMAD.U32 R61, RZ, RZ, UR4 ;  /* 0x00000004ff3d7e24 */ /* 0x00cfce000f8e00ff */
.L_x_130:
[----:B----4-:R-:W-:Y:S04]  /*55f0*/  SHF.L.U32 R2, R44, 0x1f, RZ ;  /* 0x0000001f2c027819 */ /* 0x010fe800000006ff */
[----:B-1----:R-:W1:Y:S02]  /*5600*/  SYNCS.PHASECHK.TRANS64.TRYWAIT P0, [UR48+0xd0], R2 ;  /* 0x0000d002ff0075a7 */ /* 0x002e640008001130 */
[----:B-1-3--:R-:W-:Y:S05]  /*5610*/  @!P0 BRA `(.L_x_87) ;  /* 0x0000003c00748947 */ /* 0x00afea0003800000 */
.L_x_184:
[----:B------:R-:W2:Y:S01]  /*5620*/  LDS.128 R4, [UR48+0x110] ;  /* 0x00011030ff047984 */ /* 0x000ea20008000c00 */
[----:B------:R-:W-:Y:S01]  /*5630*/  UIADD3 UR4, UPT, UPT, UR48, 0xd8, URZ ;  /* 0x000000d830047890 */ /* 0x000fe2000fffe0ff */
[----:B-1----:R-:W-:Y:S01]  /*5640*/  IMAD R2, R22, 0x4, R1 ;  /* 0x0000000416027824 */ /* 0x002fe200078e0201 */
[----:B------:R-:W-:Y:S01]  /*5650*/  UISETP.GE.AND UP0, UPT, UR39, 0x1, UPT ;  /* 0x000000012700788c */ /* 0x000fe2000bf06270 */
[----:B------:R-:W-:Y:S01]  /*5660*/  @!PT LDS RZ, [RZ] ;  /* 0x00000000fffff984 */ /* 0x000fe20000000800 */
[----:B------:R-:W-:Y:S01]  /*5670*/  @!PT LDS RZ, [RZ] ;  /* 0x00000000fffff984 */ /* 0x000fe20000000800 */
[----:B------:R-:W-:Y:S01]  /*5680*/  @!PT LDS RZ, [RZ] ;  /* 0x00000000fffff984 */ /* 0x000fe20000000800 */
[----:B------:R-:W-:Y:S01]  /*5690*/  @!PT LDS RZ, [RZ] ;  /* 0x00000000fffff984 */ /* 0x000fe20000000800 */
[----:B------:R1:W-:Y:S06]  /*56a0*/  MEMBAR.ALL.CTA ;  /* 0x0000000000007992 */ /* 0x0003ec0000008000 */
[----:B-1----:R-:W1:Y:S01]  /*56b0*/  FENCE.VIEW.ASYNC.S ;  /* 0x00000000000073c6 */ /* 0x002e620000000000 */
[----:B------:R-:W-:Y:S09]  /*56c0*/  UPRMT UR4, URZ, 0x654, UR4 ;  /* 0x00000654ff047896 */ /* 0x000ff20008000004 */
[----:B-1----:R-:W-:Y:S01]  /*56d0*/  SYNCS.ARRIVE.TRANS64.RED.A1T0 RZ, [UR4], RZ ;  /* 0x000000ffffff79a7 */ /* 0x002fe20008100404 */
[----:B------:R-:W5:Y:S01]  /*56e0*/  LDL R2, [R2] ;  /* 0x0000000002027983 */ /* 0x000f620000100800 */
[----:B--2---:R-:W-:Y:S11]  /*56f0*/  LOP3.LUT P0, RZ, R6, 0x1, RZ, 0xc0, !PT ;  /* 0x0000000106ff7812 */ /* 0x004ff6000780c0ff */
[----:B------:R-:W-:Y:S02]  /*5700*/  @!UPT UIADD3 URZ, UPT, UPT, URZ, URZ, URZ ;  /* 0x000000fffffff290 */ /* 0x000fe4000fffe0ff */
[----:B------:R-:W-:Y:S01]  /*5710*/  VOTEU.ANY UP1, P0 ;  /* 0x0000000000ff7886 */ /* 0x000fe20000020100 */
[----:B------:R-:W-:Y:S01]  /*5720*/  PLOP3.LUT P0, PT, PT, PT, UP1, 0x80, 0x8 ;  /* 0x000000000008781c */ /* 0x000fe20003f0f018 */
[----:B------:R-:W-:Y:S11]  /*5730*/  UP2UR UR61, UPR, URZ, 0x2 ;  /* 0x00000002ff3d7883 */ /* 0x000ff60008000000 */
[----:B------:R-:W-:Y:S01]  /*5740*/  @!UPT UIADD3 URZ, UPT, UPT, URZ, URZ, URZ ;  /* 0x000000fffffff290 */ /* 0x000fe2000fffe0ff */
[----:B------:R-:W-:Y:S02]  /*5750*/  @P0 MOV R3, R4 ;  /* 0x0000000400030202 */ /* 0x000fe40000000f00 */
[----:B------:R-:W-:Y:S02]  /*5760*/  @P0 LOP3.LUT R0, R5, 0xffff, RZ, 0xc0, !PT ;  /* 0x0000ffff05000812 */ /* 0x000fe400078ec0ff */
[----:B------:R-:W-:Y:S02]  /*5770*/  @P0 R2UR UR5, R3 ;  /* 0x00000000030502ca */ /* 0x000fe400000e0000 */
[----:B------:R-:W-:Y:S11]  /*5780*/  @P0 R2UR UR4, R0 ;  /* 0x00000000000402ca */ /* 0x000ff600000e0000 */
[----:B------:R-:W-:Y:S02]  /*5790*/  @UP1 UMOV UR37, UR5 ;  /* 0x0000000500251c82 */ /* 0x000fe40008000000 */
[----:B------:R-:W-:Y:S01]  /*57a0*/  @UP1 UMOV UR36, UR4 ;  /* 0x0000000400241c82 */ /* 0x000fe20008000000 */
[----:B------:R-:W-:Y:S05]  /*57b0*/  BRA.U !UP0, `(.L_x_88) ;  /* 0x0000000108cc7547 */ /* 0x000fea000b800000 */
[----:B------:R-:W1:Y:S01]  /*57c0*/  LDCU UR9, c[0x0][0xb20] ;  /* 0x00016400ff0977ac */ /* 0x000e620008000800 */
[----:B------:R-:W-:Y:S02]  /*57d0*/  UIMAD.WIDE.U32 UR4, UR53, UR59, URZ ;  /* 0x0000003b350472a5 */ /* 0x000fe4000f8e00ff */
[----:B------:R-:W-:Y:S02]  /*57e0*/  UIMAD.WIDE.U32 UR6, UR60, UR56, URZ ;  /* 0x000000383c0672a5 */ /* 0x000fe4000f8e00ff */
[----:B------:R-:W-:Y:S02]  /*57f0*/  UIMAD.WIDE.U32 UR10, UR36, UR59, URZ ;  /* 0x0000003b240a72a5 */ /* 0x000fe4000f8e00ff */
[----:B------:R-:W-:Y:S02]  /*5800*/  UISETP.NE.AND UP0, UPT, UR58, 0x1, UPT ;  /* 0x000000013a00788c */ /* 0x000fe4000bf05270 */
[----:B------:R-:W-:Y:S02]  /*5810*/  UISETP.NE.AND UP1, UPT, UR45, 0x1, UPT ;  /* 0x000000012d00788c */ /* 0x000fe4000bf25270 */
[----:B------:R-:W-:Y:S02]  /*5820*/  UISETP.NE.AND UP2, UPT, UR39, 0x1, UPT ;  /* 0x000000012700788c */ /* 0x000fe4000bf45270 */
[----:B------:R-:W-:Y:S01]  /*5830*/  UIMAD.WIDE.U32 UR12, UR37, UR56, URZ ;  /* 0x00000038250c72a5 */ /* 0x000fe2000f8e00ff */
[----:B------:R-:W-:Y:S01]  /*5840*/  UMOV UR4, UR5 ;  /* 0x0000000500047c82 */ /* 0x000fe20008000000 */
[----:B------:R-:W-:Y:S01]  /*5850*/  UMOV UR6, UR11 ;  /* 0x0000000b00067c82 */ /* 0x000fe20008000000 */
[----:B-1----:R-:W-:Y:S03]  /*5860*/  USHF.R.U32.HI UR8, URZ, UR9, UR4 ;  /* 0x00000009ff087299 */ /* 0x002fe60008011604 */
[----:B------:R-:W-:Y:S02]  /*5870*/  UMOV UR4, UR7 ;  /* 0x0000000700047c82 */ /* 0x000fe40008000000 */
[----:B------:R-:W-:Y:S02]  /*5880*/  USHF.R.U32.HI UR5, URZ, UR57, UR4 ;  /* 0x00000039ff057299 */ /* 0x000fe40008011604 */
[----:B------:R-:W-:Y:S02]  /*5890*/  USEL UR4, UR53, UR8, !UP0 ;  /* 0x0000000835047287 */ /* 0x000fe4000c000000 */
[----:B------:R-:W-:Y:S02]  /*58a0*/  USHF.R.U32.HI UR8, URZ, UR9, UR6 ;  /* 0x00000009ff087299 */ /* 0x000fe40008011606 */
[----:B------:R-:W-:Y:S02]  /*58b0*/  UIMAD.WIDE.U32 UR6, UR4, UR46, URZ ;  /* 0x0000002e040672a5 */ /* 0x000fe4000f8e00ff */
[----:B------:R-:W-:Y:S02]  /*58c0*/  USEL UR9, UR60, UR5, !UP1 ;  /* 0x000000053c097287 */ /* 0x000fe4000c800000 */
[----:B------:R-:W-:Y:S02]  /*58d0*/  USEL UR8, UR36, UR8, !UP0 ;  /* 0x0000000824087287 */ /* 0x000fe4000c000000 */
[----:B------:R-:W-:Y:S01]  /*58e0*/  UIMAD.WIDE.U32 UR10, UR9, UR46, URZ ;  /* 0x0000002e090a72a5 */ /* 0x000fe2000f8e00ff */
[----:B------:R-:W-:Y:S01]  /*58f0*/  UMOV UR6, UR7 ;  /* 0x0000000700067c82 */ /* 0x000fe20008000000 */
[----:B------:R-:W-:Y:S01]  /*5900*/  UMOV UR5, UR13 ;  /* 0x0000000d00057c82 */ /* 0x000fe20008000000 */
[----:B------:R-:W-:Y:S02]  /*5910*/  @UP2 USHF.R.U32.HI UR4, URZ, UR47, UR6 ;  /* 0x0000002fff042299 */ /* 0x000fe40008011606 */
[----:B------:R-:W-:Y:S02]  /*5920*/  USHF.R.U32.HI UR5, URZ, UR57, UR5 ;  /* 0x00000039ff057299 */ /* 0x000fe40008011605 */
[----:B------:R-:W-:Y:S02]  /*5930*/  UIMAD UR4, UR39, UR4, URZ ;  /* 0x00000004270472a4 */ /* 0x000fe4000f8e02ff */
[----:B------:R-:W-:Y:S02]  /*5940*/  USEL UR5, UR37, UR5, !UP1 ;  /* 0x0000000525057287 */ /* 0x000fe4000c800000 */
[----:B------:R-:W-:Y:S01]  /*5950*/  UISETP.GE.AND UP0, UPT, UR8, UR4, UPT ;  /* 0x000000040800728c */ /* 0x000fe2000bf06270 */
[----:B------:R-:W-:Y:S01]  /*5960*/  UMOV UR6, UR11 ;  /* 0x0000000b00067c82 */ /* 0x000fe20008000000 */
[----:B------:R-:W-:Y:S02]  /*5970*/  UIMAD.WIDE.U32 UR10, UR8, UR46, URZ ;  /* 0x0000002e080a72a5 */ /* 0x000fe4000f8e00ff */
[----:B------:R-:W-:Y:S04]  /*5980*/  @UP2 USHF.R.U32.HI UR9, URZ, UR47, UR6 ;  /* 0x0000002fff092299 */ /* 0x000fe80008011606 */
[----:B------:R-:W-:Y:S01]  /*5990*/  UIMAD UR6, UR39, UR9, URZ ;  /* 0x00000009270672a4 */ /* 0x000fe2000f8e02ff */
[----:B------:R-:W-:Y:S03]  /*59a0*/  UMOV UR4, UR11 ;  /* 0x0000000b00047c82 */ /* 0x000fe60008000000 */
[----:B------:R-:W-:Y:S02]  /*59b0*/  UISETP.GE.OR UP0, UPT, UR5, UR6, UP0 ;  /* 0x000000060500728c */ /* 0x000fe40008706670 */
[----:B------:R-:W-:Y:S02]  /*59c0*/  USHF.R.U32.HI UR4, URZ, UR47, UR4 ;  /* 0x0000002fff047299 */ /* 0x000fe40008011604 */
[----:B------:R-:W-:Y:S02]  /*59d0*/  UIMAD.WIDE.U32 UR6, UR5, UR46, URZ ;  /* 0x0000002e050672a5 */ /* 0x000fe4000f8e00ff */
[----:B------:R-:W-:Y:S02]  /*59e0*/  USEL UR11, UR8, UR4, !UP2 ;  /* 0x00000004080b7287 */ /* 0x000fe4000d000000 */
[----:B------:R-:W-:Y:S02]  /*59f0*/  UIADD3 UR6, UPT, UPT, -UR5, URZ, URZ ;  /* 0x000000ff05067290 */ /* 0x000fe4000fffe1ff */
[----:B------:R-:W-:Y:S02]  /*5a00*/  UIADD3 UR10, UPT, UPT, -UR11, URZ, URZ ;  /* 0x000000ff0b0a7290 */ /* 0x000fe4000fffe1ff */
[----:B------:R-:W-:Y:S02]  /*5a10*/  UIMAD UR6, UR45, UR6, UR37 ;  /* 0x000000062d0672a4 */ /* 0x000fe4000f8e0225 */
[----:B------:R-:W-:Y:S01]  /*5a20*/  UIMAD UR10, UR39, UR10, UR8 ;  /* 0x0000000a270a72a4 */ /* 0x000fe2000f8e0208 */
[----:B------:R-:W-:Y:S01]  /*5a30*/  @!UP0 UMOV UR4, UR7 ;  /* 0x0000000700048c82 */ /* 0x000fe20008000000 */
[----:B------:R-:W-:Y:S02]  /*5a40*/  UIADD3 UR7, UPT, UPT, -UR8, URZ, URZ ;  /* 0x000000ff08077290 */ /* 0x000fe4000fffe1ff */
[----:B------:R-:W-:Y:S04]  /*5a50*/  @!UP0 USHF.R.U32.HI UR4, URZ, UR47, UR4 ;  /* 0x0000002fff048299 */ /* 0x000fe80008011604 */
[----:B------:R-:W-:Y:S04]  /*5a60*/  @!UP0 USEL UR4, UR5, UR4, !UP2 ;  /* 0x0000000405048287 */ /* 0x000fe8000d000000 */
[----:B------:R-:W-:Y:S02]  /*5a70*/  @!UP0 UIMAD UR9, UR9, UR10, UR4 ;  /* 0x0000000a090982a4 */ /* 0x000fe4000f8e0204 */
[----:B------:R-:W-:Y:S02]  /*5a80*/  @!UP0 UIADD3 UR10, UPT, UPT, UR11, -UR4, URZ ;  /* 0x800000040b0a8290 */ /* 0x000fe4000fffe0ff */
[----:B------:R-:W-:Y:S02]  /*5a90*/  UIMAD UR4, UR58, UR7, UR36 ;  /* 0x000000073a0472a4 */ /* 0x000fe4000f8e0224 */
[----:B------:R-:W-:Y:S03]  /*5aa0*/  @!UP0 UIMAD UR8, UR10, UR39, UR5 ;  /* 0x000000270a0882a4 */ /* 0x000fe6000f8e0205 */
[----:B------:R-:W-:Y:S02]  /*5ab0*/  @!UP0 UMOV UR5, UR9 ;  /* 0x0000000900058c82 */ /* 0x000fe40008000000 */
[----:B------:R-:W-:Y:S02]  /*5ac0*/  UIMAD UR37, UR5, UR45, UR6 ;  /* 0x0000002d052572a4 */ /* 0x000fe4000f8e0206 */
[----:B------:R-:W-:Y:S11]  /*5ad0*/  UIMAD UR36, UR8, UR58, UR4 ;  /* 0x0000003a082472a4 */ /* 0x000ff6000f8e0204 */
[----:B------:R-:W-:Y:S01]  /*5ae0*/  @!UPT UIADD3 URZ, UPT, UPT, URZ, URZ, URZ ;  /* 0x000000fffffff290 */ /* 0x000fe2000fffe0ff */
.L_x_88:
[----:B------:R-:W-:Y:S01]  /*5af0*/  UISETP.NE.AND UP0, UPT, UR38, 0x1, UPT ;  /* 0x000000012600788c */ /* 0x000fe2000bf05270 */
[----:B------:R-:W-:Y:S01]  /*5b00*/  @P0 SHF.R.U32.HI R4, RZ, 0x10, R5 ;  /* 0x00000010ff040819 */ /* 0x000fe20000011605 */
[----:B------:R-:W-:Y:S01]  /*5b10*/  USHF.L.U32 UR41, UR21, 0x7, URZ ;  /* 0x0000000715297899 */ /* 0x000fe200080006ff */
[----:B------:R-:W-:Y:S02]  /*5b20*/  BSSY.RECONVERGENT B6, `(.L_x_89) ;  /* 0x0000034000067945 */ /* 0x000fe40003800200 */
[----:B------:R-:W-:Y:S02]  /*5b30*/  @P0 R2UR UR62, R4 ;  /* 0x00000000043e02ca */ /* 0x000fe400000e0000 */
[----:B------:R-:W-:Y:S04]  /*5b40*/  LOP3.LUT P0, RZ, R61, 0x1b0, RZ, 0xc0, !PT ;  /* 0x000001b03dff7812 */ /* 0x000fe8000780c0ff */
[----:B------:R-:W1:Y:S01]  /*5b50*/  @!UP0 LDCU.128 UR12, c[0x0][0xb10] ;  /* 0x00016200ff0c87ac */ /* 0x000e620008000c00 */
[----:B------:R-:W2:Y:S01]  /*5b60*/  @!UP0 LDCU UR5, c[0x0][0xb0c] ;  /* 0x00016180ff0587ac */ /* 0x000ea20008000800 */
[----:B------:R-:W3:Y:S01]  /*5b70*/  @!UP0 LDCU UR10, c[0x0][0xb20] ;  /* 0x00016400ff0a87ac */ /* 0x000ee20008000800 */
[----:B-1----:R-:W-:Y:S02]  /*5b80*/  UIMAD.WIDE.U32 UR8, UR37, UR12, URZ ;  /* 0x0000000c250872a5 */ /* 0x002fe4000f8e00ff */
[----:B------:R-:W-:Y:S02]  /*5b90*/  UIMAD.WIDE.U32 UR6, UR36, UR15, URZ ;  /* 0x0000000f240672a5 */ /* 0x000fe4000f8e00ff */
[----:B------:R-:W-:Y:S03]  /*5ba0*/  @!UP0 UISETP.NE.AND UP1, UPT, UR14, 0x1, UPT ;  /* 0x000000010e00888c */ /* 0x000fe6000bf25270 */
[----:B------:R-:W-:Y:S01]  /*5bb0*/  @!UP0 UMOV UR4, UR9 ;  /* 0x0000000900048c82 */ /* 0x000fe20008000000 */
[----:B--2---:R-:W-:Y:S02]  /*5bc0*/  @!UP0 UISETP.NE.AND UP2, UPT, UR5, 0x1, UPT ;  /* 0x000000010500888c */ /* 0x004fe4000bf45270 */
[----:B------:R-:W-:Y:S01]  /*5bd0*/  @!UP0 USHF.R.U32.HI UR4, URZ, UR13, UR4 ;  /* 0x0000000dff048299 */ /* 0x000fe20008011604 */
[----:B------:R-:W-:Y:S02]  /*5be0*/  @!UP0 UMOV UR6, UR7 ;  /* 0x0000000700068c82 */ /* 0x000fe40008000000 */
[----:B---3--:R-:W-:Y:S02]  /*5bf0*/  @!UP0 USHF.R.U32.HI UR6, URZ, UR10, UR6 ;  /* 0x0000000aff068299 */ /* 0x008fe40008011606 */
[----:B------:R-:W-:Y:S02]  /*5c00*/  @!UP0 USEL UR7, UR37, UR4, !UP2 ;  /* 0x0000000425078287 */ /* 0x000fe4000d000000 */
[----:B------:R-:W-:Y:S04]  /*5c10*/  @!UP0 USEL UR6, UR36, UR6, !UP1 ;  /* 0x0000000624068287 */ /* 0x000fe8000c800000 */
[----:B------:R-:W-:Y:S02]  /*5c20*/  @!UP0 UIADD3 UR4, UPT, UPT, -UR7, UR6, URZ ;  /* 0x0000000607048290 */ /* 0x000fe4000fffe1ff */
[----:B------:R-:W-:Y:S02]  /*5c30*/  @!UP0 UIADD3 UR6, UPT, UPT, UR7, -UR6, URZ ;  /* 0x8000000607068290 */ /* 0x000fe4000fffe0ff */
[----:B------:R-:W-:Y:S02]  /*5c40*/  @!UP0 UIMAD UR37, UR4, UR5, UR37 ;  /* 0x00000005042582a4 */ /* 0x000fe4000f8e0225 */
[----:B------:R-:W-:Y:S01]  /*5c50*/  @!UP0 UIMAD UR36, UR6, UR14, UR36 ;  /* 0x0000000e062482a4 */ /* 0x000fe2000f8e0224 */
[----:B------:R-:W-:Y:S11]  /*5c60*/  @!P0 BRA `(.L_x_90) ;  /* 0x00000000007c8947 */ /* 0x000ff60003800000 */
[----:B------:R-:W1:Y:S01]  /*5c70*/  LDCU.64 UR8, c[0x4][0x80] ;  /* 0x01001000ff0877ac */ /* 0x000e620008000a00 */
[----:B------:R-:W-:Y:S01]  /*5c80*/  MOV R16, 0x0 ;  /* 0x0000000000107802 */ /* 0x000fe20000000f00 */
[----:B------:R-:W-:Y:S02]  /*5c90*/  HFMA2 R12, -RZ, RZ, 0, 5.9604644775390625e-08 ;  /* 0x00000001ff0c7431 */ /* 0x000fe400000001ff */
[----:B------:R-:W-:Y:S01]  /*5ca0*/  IMAD.MOV.U32 R8, RZ, RZ, 0x70 ;  /* 0x00000070ff087424 */ /* 0x000fe200078e00ff */
[----:B------:R2:W3:Y:S01]  /*5cb0*/  LDC.64 R14, c[0x4][R16] ;  /* 0x01000000100e7b82 */ /* 0x0004e20000000a00 */
[----:B------:R-:W4:Y:S01]  /*5cc0*/  LDCU.64 UR6, c[0x4][0x88] ;  /* 0x01001100ff0677ac */ /* 0x000f220008000a00 */
[----:B------:R-:W-:Y:S01]  /*5cd0*/  IMAD.MOV.U32 R13, RZ, RZ, RZ ;  /* 0x000000ffff0d7224 */ /* 0x000fe200078e00ff */
[----:B------:R-:W2:Y:S01]  /*5ce0*/  LDCU.64 UR4, c[0x4][0x8] ;  /* 0x01000100ff0477ac */ /* 0x000ea20008000a00 */
[----:B-1----:R-:W-:Y:S01]  /*5cf0*/  MOV R5, UR9 ;  /* 0x0000000900057c02 */ /* 0x002fe20008000f00 */
[----:B------:R-:W-:Y:S01]  /*5d00*/  IMAD.U32 R4, RZ, RZ, UR8 ;  /* 0x00000008ff047e24 */ /* 0x000fe2000f8e00ff */
[----:B----4-:R-:W-:Y:S01]  /*5d10*/  MOV R7, UR7 ;  /* 0x0000000700077c02 */ /* 0x010fe20008000f00 */
[----:B------:R-:W-:Y:S01]  /*5d20*/  IMAD.U32 R6, RZ, RZ, UR6 ;  /* 0x00000006ff067e24 */ /* 0x000fe2000f8e00ff */
[----:B--2---:R-:W-:Y:S01]  /*5d30*/  MOV R11, UR5 ;  /* 0x00000005000b7c02 */ /* 0x004fe20008000f00 */
[----:B------:R-:W-:Y:S02]  /*5d40*/  IMAD.U32 R10, RZ, RZ, UR4 ;  /* 0x00000004ff0a7e24 */ /* 0x000fe4000f8e00ff */
[----:B------:R-:W-:Y:S07]  /*5d50*/  LEPC R20, `(.L_x_91) ;  /* 0x000000001014794e */ /* 0x000fee0000000000 */
[----:B---3-5:R-:W-:Y:S05]  /*5d60*/  CALL.ABS.NOINC R14 ;  /* 0x000000000e007343 */ /* 0x028fea0003c00000 */
.L_x_91:
[----:B------:R-:W1:Y:S01]  /*5d70*/  LDCU.64 UR8, c[0x4][0x80] ;  /* 0x01001000ff0877ac */ /* 0x000e620008000a00 */
[----:B------:R-:W2:Y:S01]  /*5d80*/  LDC.64 R16, c[0x4][R16] ;  /* 0x0100000010107b82 */ /* 0x000ea20000000a00 */
[----:B------:R-:W-:Y:S02]  /*5d90*/  HFMA2 R12, -RZ, RZ, 0, 5.9604644775390625e-08 ;  /* 0x00000001ff0c7431 */ /* 0x000fe400000001ff */
[----:B------:R-:W-:Y:S02]  /*5da0*/  IMAD.MOV.U32 R8, RZ, RZ, 0x70 ;  /* 0x00000070ff087424 */ /* 0x000fe400078e00ff */
[----:B------:R-:W-:Y:S01]  /*5db0*/  IMAD.MOV.U32 R13, RZ, RZ, RZ ;  /* 0x000000ffff0d7224 */ /* 0x000fe200078e00ff */
[----:B------:R-:W3:Y:S01]  /*5dc0*/  LDCU.64 UR6, c[0x4][0x88] ;  /* 0x01001100ff0677ac */ /* 0x000ee20008000a00 */
[----:B------:R-:W4:Y:S01]  /*5dd0*/  LDCU.64 UR4, c[0x4][0x8] ;  /* 0x01000100ff0477ac */ /* 0x000f220008000a00 */
[----:B-1----:R-:W-:Y:S02]  /*5de0*/  MOV R4, UR8 ;  /* 0x0000000800047c02 */ /* 0x002fe40008000f00 */
[----:B------:R-:W-:Y:S02]  /*5df0*/  MOV R5, UR9 ;  /* 0x0000000900057c02 */ /* 0x000fe40008000f00 */
[----:B---3--:R-:W-:Y:S01]  /*5e00*/  MOV R7, UR7 ;  /* 0x0000000700077c02 */ /* 0x008fe20008000f00 */
[----:B------:R-:W-:Y:S01]  /*5e10*/  IMAD.U32 R6, RZ, RZ, UR6 ;  /* 0x00000006ff067e24 */ /* 0x000fe2000f8e00ff */
[----:B----4-:R-:W-:Y:S01]  /*5e20*/  MOV R11, UR5 ;  /* 0x00000005000b7c02 */ /* 0x010fe20008000f00 */
[----:B------:R-:W-:Y:S02]  /*5e30*/  IMAD.U32 R10, RZ, RZ, UR4 ;  /* 0x00000004ff0a7e24 */ /* 0x000fe4000f8e00ff */
[----:B------:R-:W-:Y:S07]  /*5e40*/  LEPC R20, `(.L_x_90) ;  /* 0x000000001014794e */ /* 0x000fee0000000000 */
[----:B--2---:R-:W-:Y:S05]  /*5e50*/  CALL.ABS.NOINC R16 ;  /* 0x0000000010007343 */ /* 0x004fea0003c00000 */
.L_x_90:
[----:B------:R-:W-:Y:S05]  /*5e60*/  BSYNC.RECONVERGENT B6 ;  /* 0x0000000000067941 */ /* 0x000fea0003800200 */
.L_x_89:
[----:B------:R-:W-:Y:S02]  /*5e70*/  R2UR UR6, R60 ;  /* 0x000000003c0672ca */ /* 0x000fe400000e0000 */
[----:B------:R-:W-:Y:S02]  /*5e80*/  R2UR UR5, R52 ;  /* 0x00000000340572ca */ /* 0x000fe400000e0000 */
[----:B------:R-:W-:Y:S02]  /*5e90*/  R2UR UR4, R51 ;  /* 0x00000000330472ca */ /* 0x000fe400000e0000 */
[----:B------:R-:W-:Y:S02]  /*5ea0*/  ISETP.NE.U32.AND P4, PT, R42, RZ, PT ;  /* 0x000000ff2a00720c */ /* 0x000fe40003f85070 */
[----:B------:R-:W-:Y:S02]  /*5eb0*/  ISETP.NE.U32.AND P2, PT, RZ, UR54, PT ;  /* 0x00000036ff007c0c */ /* 0x000fe4000bf45070 */
[----:B------:R-:W-:Y:S02]  /*5ec0*/  ISETP.NE.AND.EX P4, PT, R43, RZ, PT, P4 ;  /* 0x000000ff2b00720c */ /* 0x000fe40003f85340 */
[----:B------:R-:W-:Y:S01]  /*5ed0*/  ISETP.NE.AND.EX P2, PT, RZ, UR55, PT, P2 ;  /* 0x00000037ff007c0c */ /* 0x000fe2000bf45320 */
[----:B------:R-:W-:Y:S02]  /*5ee0*/  UISETP.NE.AND UP2, UPT, UR6, URZ, UPT ;  /* 0x000000ff0600728c */ /* 0x000fe4000bf45270 */
[----:B------:R-:W-:Y:S04]  /*5ef0*/  UISETP.NE.U32.AND UP0, UPT, UR5, URZ, UPT ;  /* 0x000000ff0500728c */ /* 0x000fe8000bf05070 */
[----:B------:R-:W-:Y:S01]  /*5f00*/  UISETP.NE.AND.EX UP1, UPT, UR4, URZ, UPT, UP0 ;  /* 0x000000ff0400728c */ /* 0x000fe2000bf25300 */
[----:B------:R-:W-:Y:S01]  /*5f10*/  PLOP3.LUT P1, PT, PT, PT, UP2, 0x80, 0x8 ;  /* 0x000000000008781c */ /* 0x000fe20003f2f028 */
[----:B------:R-:W-:Y:S03]  /*5f20*/  UPLOP3.LUT UP0, UPT, UPT, UPT, UPT, 0x40, 0x4 ;  /* 0x000000000004789c */ /* 0x000fe60003f0e870 */
[----:B------:R-:W-:Y:S06]  /*5f30*/  @UP2 UPLOP3.LUT UP0, UPT, UPT, UPT, UP1, 0x80, 0x8 ;  /* 0x000000000008289c */ /* 0x000fec0003f0f010 */
[----:B------:R-:W-:Y:S01]  /*5f40*/  PLOP3.LUT P0, PT, PT, PT, UP0, 0x80, 0x8 ;  /* 0x000000000008781c */ /* 0x000fe20003f0f008 */
[----:B------:R-:W-:Y:S01]  /*5f50*/  @!UPT UIADD3 URZ, UPT, UPT, URZ, URZ, URZ ;  /* 0x000000fffffff290 */ /* 0x000fe2000fffe0ff */
[----:B------:R-:W-:Y:S11]  /*5f60*/  BRA.U !UP1, `(.L_x_92) ;  /* 0x0000000109407547 */ /* 0x000ff6000b800000 */
[----:B------:R-:W-:Y:S01]  /*5f70*/  UISETP.NE.U32.AND UP0, UPT, UR54, URZ, UPT ;  /* 0x000000ff3600728c */ /* 0x000fe2000bf05070 */
[----:B------:R-:W-:Y:S01]  /*5f80*/  R2UR UR6, R52 ;  /* 0x00000000340672ca */ /* 0x000fe200000e0000 */
[----:B------:R-:W1:Y:S01]  /*5f90*/  LDCU.64 UR8, c[0x0][0x358] ;  /* 0x00006b00ff0877ac */ /* 0x000e620008000a00 */
[----:B------:R-:W-:Y:S02]  /*5fa0*/  HFMA2 R49, -RZ, RZ, 0, 5.9604644775390625e-08 ;  /* 0x00000001ff317431 */ /* 0x000fe400000001ff */
[----:B------:R-:W-:Y:S01]  /*5fb0*/  IMAD.MOV.U32 R0, RZ, RZ, 0x1 ;  /* 0x00000001ff007424 */ /* 0x000fe200078e00ff */
[----:B------:R-:W-:Y:S06]  /*5fc0*/  UISETP.NE.AND.EX UP0, UPT, UR55, URZ, UPT, UP0 ;  /* 0x000000ff3700728c */ /* 0x000fec000bf05300 */
[----:B------:R-:W-:Y:S05]  /*5fd0*/  PLOP3.LUT P3, PT, PT, PT, UP0, 0x80, 0x8 ;  /* 0x000000000008781c */ /* 0x000fea0003f6f008 */
[----:B------:R-:W2:Y:S01]  /*5fe0*/  @UP0 LDCU.64 UR4, c[0x0][0x888] ;  /* 0x00011100ff0407ac */ /* 0x000ea20008000a00 */
[----:B------:R-:W-:Y:S07]  /*5ff0*/  @UP0 UIMAD UR6, UR51, UR6, URZ ;  /* 0x00000006330602a4 */ /* 0x000fee000f8e02ff */
[----:B------:R-:W-:Y:S01]  /*6000*/  @!P3 PRMT R49, R0, 0x7610, R49 ;  /* 0x000076100031b816 */ /* 0x000fe20000000031 */
[----:B--2---:R-:W-:Y:S06]  /*6010*/  @UP0 UIMAD.WIDE UR4, UR6, 0x4, UR4 ;  /* 0x00000004060408a5 */ /* 0x004fec000f8e0204 */
[----:B------:R-:W-:Y:S02]  /*6020*/  IMAD.U32 R4, RZ, RZ, UR4 ;  /* 0x00000004ff047e24 */ /* 0x000fe4000f8e00ff */
[----:B------:R-:W-:Y:S03]  /*6030*/  IMAD.U32 R5, RZ, RZ, UR5 ;  /* 0x00000005ff057e24 */ /* 0x000fe6000f8e00ff */
[----:B------:R-:W2:Y:S02]  /*6040*/  @!UP0 LDCU UR4, c[0x0][0x880] ;  /* 0x00011000ff0487ac */ /* 0x000ea40008000800 */
[----:B-1---5:R1:W5:Y:S02]  /*6050*/  @P3 LDG.E R27, desc[UR8][R4.64] ;  /* 0x00000008041b3981 */ /* 0x022364000c1e1900 */
[----:B-12---:R-:W-:Y:S02]  /*6060*/  @!P3 MOV R27, UR4 ;  /* 0x00000004001bbc02 */ /* 0x006fe40008000f00 */
.L_x_92:
[----:B------:R-:W-:Y:S05]  /*6070*/  @!P4 BRA `(.L_x_93) ;  /* 0x000000000024c947 */ /* 0x000fea0003800000 */
[----:B------:R-:W-:Y:S01]  /*6080*/  ISETP.NE.U32.AND P3, PT, R40, RZ, PT ;  /* 0x000000ff2800720c */ /* 0x000fe20003f65070 */
[----:B------:R-:W1:Y:S03]  /*6090*/  LDCU.64 UR4, c[0x0][0x358] ;  /* 0x00006b00ff0477ac */ /* 0x000e660008000a00 */
[----:B------:R-:W-:Y:S11]  /*60a0*/  ISETP.NE.AND.EX P3, PT, R41, RZ, PT, P3 ;  /* 0x000000ff2900720c */ /* 0x000ff60003f65330 */
[----:B------:R-:W-:Y:S02]  /*60b0*/  @!UPT UIADD3 URZ, UPT, UPT, URZ, URZ, URZ ;  /* 0x000000fffffff290 */ /* 0x000fe4000fffe0ff */
[----:B------:R-:W2:Y:S01]  /*60c0*/  @P3 LDC.64 R4, c[0x0][0x8a8] ;  /* 0x00022a00ff043b82 */ /* 0x000ea20000000a00 */
[----:B------:R-:W-:Y:S04]  /*60d0*/  @P3 IMAD R0, R42, UR51, RZ ;  /* 0x000000332a003c24 */ /* 0x000fe8000f8e02ff */
[----:B--2---:R-:W-:Y:S05]  /*60e0*/  @P3 IMAD.WIDE R4, R0, 0x4, R4 ;  /* 0x0000000400043825 */ /* 0x004fea00078e0204 */
[----:B-1---5:R1:W5:Y:S02]  /*60f0*/  @P3 LDG.E R24, desc[UR4][R4.64] ;  /* 0x0000000404183981 */ /* 0x022364000c1e1900 */
[----:B-1----:R-:W2:Y:S02]  /*6100*/  @!P3 LDC R24, c[0x0][0x8a0] ;  /* 0x00022800ff18bb82 */ /* 0x002ea40000000800 */
.L_x_93:
[----:B-----5:R-:W-:Y:S01]  /*6110*/  FSETP.NEU.AND P4, PT, R27, RZ, PT ;  /* 0x000000ff1b00720b */ /* 0x020fe20003f8d000 */
[----:B------:R-:W-:Y:S01]  /*6120*/  USHF.L.U32 UR8, UR50, 0x6, URZ ;  /* 0x0000000632087899 */ /* 0x000fe200080006ff */
[----:B------:R-:W-:Y:S01]  /*6130*/  SEL R4, RZ, 0xffffffff, P2 ;  /* 0xffffffffff047807 */ /* 0x000fe20001000000 */
[----:B------:R-:W-:Y:S01]  /*6140*/  IMAD.SHL.U32 R72, R47, 0x2, RZ ;  /* 0x000000022f487824 */ /* 0x000fe200078e00ff */
[----:B------:R-:W-:Y:S01]  /*6150*/  @P1 LOP3.LUT P2, RZ, R49, 0xff, RZ, 0xc0, !PT ;  /* 0x000000ff31ff1812 */ /* 0x000fe2000784c0ff */
[----:B------:R-:W-:Y:S01]  /*6160*/  BSSY B1, `(.L_x_94) ;  /* 0x0000047000017945 */ /* 0x000fe20003800000 */
[----:B------:R-:W-:Y:S01]  /*6170*/  @P1 SEL R0, RZ, 0xffffffff, P4 ;  /* 0xffffffffff001807 */ /* 0x000fe20002000000 */
[----:B------:R-:W-:Y:S01]  /*6180*/  IMAD.U32 R65, RZ, RZ, UR8 ;  /* 0x00000008ff417e24 */ /* 0x000fe2000f8e00ff */
[----:B------:R-:W-:Y:S01]  /*6190*/  LOP3.LUT R46, R46, 0x1, RZ, 0x3c, !PT ;  /* 0x000000012e2e7812 */ /* 0x000fe200078e3cff */
[----:B------:R-:W-:Y:S01]  /*61a0*/  VIADD R69, R72, UR48 ;  /* 0x0000003048457c36 */ /* 0x000fe20008000000 */
[----:B------:R-:W-:Y:S01]  /*61b0*/  @P0 SEL R0, R4, R0, !P2 ;  /* 0x0000000004000207 */ /* 0x000fe20005000000 */
[----:B------:R-:W-:Y:S01]  /*61c0*/  IMAD.MOV.U32 R73, RZ, RZ, 0x1 ;  /* 0x00000001ff497424 */ /* 0x000fe200078e00ff */
[----:B------:R-:W-:Y:S01]  /*61d0*/  LEA R70, R22, UR48, 0x3 ;  /* 0x0000003016467c11 */ /* 0x000fe2000f8e18ff */
[----:B------:R-:W-:Y:S01]  /*61e0*/  IMAD.IADD R25, R23, 0x1, R2 ;  /* 0x0000000117197824 */ /* 0x000fe200078e0202 */
[----:B------:R-:W-:Y:S01]  /*61f0*/  @P1 LOP3.LUT R0, R0, 0x1, RZ, 0xc0, !PT ;  /* 0x0000000100001812 */ /* 0x000fe200078ec0ff */
[----:B------:R-:W-:Y:S01]  /*6200*/  IMAD.MOV.U32 R71, RZ, RZ, RZ ;  /* 0x000000ffff477224 */ /* 0x000fe200078e00ff */
[----:B------:R-:W-:Y:S02]  /*6210*/  R2UR UR4, R57 ;  /* 0x00000000390472ca */ /* 0x000fe400000e0000 */
[----:B------:R-:W-:Y:S02]  /*6220*/  CS2R R38, SRZ ;  /* 0x0000000000267805 */ /* 0x000fe4000001ff00 */
[----:B------:R-:W-:Y:S02]  /*6230*/  ISETP.NE.U32.OR P6, PT, R0, 0x1, !P1 ;  /* 0x000000010000780c */ /* 0x000fe40004fc5470 */
[----:B------:R-:W-:Y:S02]  /*6240*/  CS2R R36, SRZ ;  /* 0x0000000000247805 */ /* 0x000fe4000001ff00 */
[----:B------:R-:W-:Y:S02]  /*6250*/  R2UR UR7, R56 ;  /* 0x00000000380772ca */ /* 0x000fe400000e0000 */
[----:B------:R-:W-:Y:S02]  /*6260*/  CS2R R30, SRZ ;  /* 0x00000000001e7805 */ /* 0x000fe4000001ff00 */
[----:B------:R-:W-:Y:S02]  /*6270*/  R2UR UR10, R58 ;  /* 0x000000003a0a72ca */ /* 0x000fe400000e0000 */
[----:B------:R-:W-:Y:S02]  /*6280*/  CS2R R28, SRZ ;  /* 0x00000000001c7805 */ /* 0x000fe4000001ff00 */
[----:B------:R-:W-:Y:S01]  /*6290*/  R2UR UR6, R54 ;  /* 0x00000000360672ca */ /* 0x000fe200000e0000 */
[----:B------:R-:W-:Y:S01]  /*62a0*/  IMAD.IADD R68, R62, 0x1, R69 ;  /* 0x000000013e447824 */ /* 0x000fe200078e0245 */
[----:B------:R-:W-:Y:S02]  /*62b0*/  R2UR UR9, R55 ;  /* 0x00000000370972ca */ /* 0x000fe400000e0000 */
[----:B------:R-:W-:Y:S01]  /*62c0*/  R2UR UR11, R53 ;  /* 0x00000000350b72ca */ /* 0x000fe200000e0000 */
[----:B------:R-:W-:Y:S01]  /*62d0*/  UIMAD.WIDE.U32 UR4, UR8, UR4, URZ ;  /* 0x00000004080472a5 */ /* 0x000fe2000f8e00ff */
[----:B------:R-:W-:Y:S02]  /*62e0*/  PLOP3.LUT P3, PT, PT, PT, UP1, 0x80, 0x8 ;  /* 0x000000000008781c */ /* 0x000fe40003f6f018 */
[----:B------:R-:W-:Y:S02]  /*62f0*/  @P6 SHF.L.U32 R0, R46, 0x1f, RZ ;  /* 0x0000001f2e006819 */ /* 0x000fe400000006ff */
[----:B------:R-:W-:Y:S01]  /*6300*/  LOP3.LUT P5, R66, R49, 0xff, RZ, 0xc0, !PT ;  /* 0x000000ff31427812 */ /* 0x000fe200078ac0ff */
[----:B------:R-:W-:Y:S01]  /*6310*/  UISETP.NE.AND UP0, UPT, UR10, 0x1, UPT ;  /* 0x000000010a00788c */ /* 0x000fe2000bf05270 */
[----:B------:R1:W3:Y:S01]  /*6320*/  @P6 SYNCS.PHASECHK.TRANS64.TRYWAIT P1, [UR48+0x80], R0 ;  /* 0x00008000ff0065a7 */ /* 0x0002e20008021130 */
[----:B------:R-:W-:Y:S01]  /*6330*/  SEL R3, RZ, 0xffffffff, P4 ;  /* 0xffffffffff037807 */ /* 0x000fe20002000000 */
[----:B------:R-:W-:Y:S01]  /*6340*/  UMOV UR4, UR5 ;  /* 0x0000000500047c82 */ /* 0x000fe20008000000 */
[----:B------:R-:W-:Y:S01]  /*6350*/  P2R R67, PR, RZ, 0x40 ;  /* 0x00000040ff437803 */ /* 0x000fe20000000000 */
[----:B------:R-:W-:Y:S03]  /*6360*/  USHF.R.U32.HI UR4, URZ, UR7, UR4 ;  /* 0x00000007ff047299 */ /* 0x000fe60008011604 */
[----:B------:R-:W-:Y:S01]  /*6370*/  @P3 SEL R3, R4, R3, !P5 ;  /* 0x0000000304033207 */ /* 0x000fe20006800000 */
[----:B------:R-:W-:Y:S02]  /*6380*/  USEL UR4, UR8, UR4, !UP0 ;  /* 0x0000000408047287 */ /* 0x000fe4000c000000 */
[----:B------:R-:W-:Y:S01]  /*6390*/  UISETP.NE.AND UP0, UPT, UR9, 0x1, UPT ;  /* 0x000000010900788c */ /* 0x000fe2000bf05270 */
[----:B------:R-:W-:Y:S01]  /*63a0*/  LOP3.LUT R3, R3, 0x1, RZ, 0xc0, !PT ;  /* 0x0000000103037812 */ /* 0x000fe200078ec0ff */
[----:B------:R-:W-:Y:S02]  /*63b0*/  UIMAD.WIDE.U32 UR6, UR4, UR6, URZ ;  /* 0x00000006040672a5 */ /* 0x000fe4000f8e00ff */
[----:B------:R-:W-:Y:S02]  /*63c0*/  IMAD.U32 R64, RZ, RZ, UR4 ;  /* 0x00000004ff407e24 */ /* 0x000fe4000f8e00ff */
[----:B------:R-:W-:Y:S01]  /*63d0*/  PLOP3.LUT P2, PT, PT, PT, UP0, 0x80, 0x8 ;  /* 0x000000000008781c */ /* 0x000fe20003f4f008 */
[----:B------:R-:W-:Y:S02]  /*63e0*/  IMAD R5, RZ, RZ, -UR4 ;  /* 0x80000004ff057e24 */ /* 0x000fe4000f8e02ff */
[----:B------:R-:W-:Y:S01]  /*63f0*/  UMOV UR5, UR7 ;  /* 0x0000000700057c82 */ /* 0x000fe20008000000 */
[----:B------:R-:W-:Y:S01]  /*6400*/  IMAD.U32 R63, RZ, RZ, UR4 ;  /* 0x00000004ff3f7e24 */ /* 0x000fe2000f8e00ff */
[----:B------:R-:W-:Y:S01]  /*6410*/  USHF.R.U32.HI UR5, URZ, UR11, UR5 ;  /* 0x0000000bff057299 */ /* 0x000fe20008011605 */
[----:B------:R-:W-:Y:S01]  /*6420*/  IMAD R65, R5, UR10, R65 ;  /* 0x0000000a05417c24 */ /* 0x000fe2000f8e0241 */
[----:B-1----:R-:W-:Y:S04]  /*6430*/  SHF.L.U32 R0, R45, 0x1f, RZ ;  /* 0x0000001f2d007819 */ /* 0x002fe800000006ff */
[----:B------:R1:W4:Y:S01]  /*6440*/  SYNCS.PHASECHK.TRANS64.TRYWAIT P0, [R70+URZ+0xe0], R0 ;  /* 0x0000e000460075a7 */ /* 0x00032200080011ff */
[----:B------:R-:W-:Y:S02]  /*6450*/  SEL R64, R64, UR5, !P2 ;  /* 0x0000000540407c07 */ /* 0x000fe4000d000000 */
[----:B------:R-:W-:Y:S03]  /*6460*/  ISETP.NE.U32.AND P2, PT, R3, 0x1, PT ;  /* 0x000000010300780c */ /* 0x000fe60003f45070 */
[----:B------:R-:W-:Y:S01]  /*6470*/  IMAD.MOV R4, RZ, RZ, -R64 ;  /* 0x000000ffff047224 */ /* 0x000fe200078e0a40 */
[----:B------:R-:W-:Y:S03]  /*6480*/  P2R R74, PR, RZ, 0x4 ;  /* 0x00000004ff4a7803 */ /* 0x000fe60000000000 */
[----:B------:R-:W-:Y:S01]  /*6490*/  IMAD R63, R4, UR9, R63 ;  /* 0x00000009043f7c24 */ /* 0x000fe2000f8e023f */
[----:B---3--:R-:W-:Y:S01]  /*64a0*/  @P6 SEL R73, RZ, 0x1, !P1 ;  /* 0x00000001ff496807 */ /* 0x008fe20004800000 */
[----:B-1----:R-:W-:Y:S06]  /*64b0*/  @!P6 BRA `(.L_x_95) ;  /* 0x000000000044e947 */ /* 0x002fec0003800000 */
[----:B------:R-:W-:Y:S01]  /*64c0*/  IMAD.MOV.U32 R38, RZ, RZ, RZ ;  /* 0x000000ffff267224 */ /* 0x000fe200078e00ff */
[----:B------:R-:W-:Y:S01]  /*64d0*/  ISETP.NE.AND P1, PT, R73, RZ, PT ;  /* 0x000000ff4900720c */ /* 0x000fe20003f25270 */
[----:B------:R-:W-:Y:S01]  /*64e0*/  BSSY B0, `(.L_x_96) ;  /* 0x0000008000007945 */ /* 0x000fe20003800000 */
[----:B------:R-:W-:Y:S02]  /*64f0*/  CS2R R30, SRZ ;  /* 0x00000000001e7805 */ /* 0x000fe4000001ff00 */
[----:B------:R-:W-:Y:S02]  /*6500*/  CS2R R28, SRZ ;  /* 0x00000000001c7805 */ /* 0x000fe4000001ff00 */
[----:B------:R-:W-:Y:S07]  /*6510*/  CS2R R36, SRZ ;  /* 0x0000000000247805 */ /* 0x000fee000001ff00 */
[----:B------:R-:W-:Y:S05]  /*6520*/  @P1 BRA `(.L_x_97) ;  /* 0x00000000000c1947 */ /* 0x000fea0003800000 */
[----:B------:R-:W-:Y:S04]  /*6530*/  SHF.L.U32 R3, R46, 0x1f, RZ ;  /* 0x0000001f2e037819 */ /* 0x000fe800000006ff */
[----:B------:R-:W1:Y:S02]  /*6540*/  SYNCS.PHASECHK.TRANS64.TRYWAIT P1, [UR48+0x80], R3 ;  /* 0x00008003ff0075a7 */ /* 0x000e640008021130 */
[----:B-1----:R-:W-:Y:S05]  /*6550*/  @!P1 BRA `(.L_x_98) ;  /* 0x0000002c00bc9947 */ /* 0x002fea0003800000 */
.L_x_97:
[----:B------:R-:W-:Y:S05]  /*6560*/  BSYNC B0 ;  /* 0x0000000000007941 */ /* 0x000fea0003800000 */
.L_x_96:
[----:B------:R-:W-:Y:S01]  /*6570*/  ISETP.NE.AND P1, PT, R74, RZ, PT ;  /* 0x000000ff4a00720c */ /* 0x000fe20003f25270 */
[----:B------:R-:W-:Y:S11]  /*6580*/  HFMA2 R71, -RZ, RZ, 0, 5.9604644775390625e-08 ;  /* 0x00000001ff477431 */ /* 0x000ff600000001ff */
[----:B------:R-:W-:Y:S01]  /*6590*/  @!UPT UIADD3 URZ, UPT, UPT, URZ, URZ, URZ ;  /* 0x000000fffffff290 */ /* 0x000fe2000fffe0ff */
[----:B------:R-:W-:Y:S05]  /*65a0*/  @P1 WARPSYNC.ALL ;  /* 0x0000000000001948 */ /* 0x000fea0003800000 */
[----:B------:R3:W1:Y:S04]  /*65b0*/  @P1 LDSM.16.M88.4 R28, [R72+UR48+0x200] ;  /* 0x00020030481c183b */ /* 0x0006680008000200 */
[----:B------:R3:W1:Y:S02]  /*65c0*/  @P1 LDSM.16.M88.4 R36, [R68+0x200] ;  /* 0x000200004424183b */ /* 0x0006640000000200 */
.L_x_95:
[----:B------:R-:W-:Y:S05]  /*65d0*/  BSYNC B1 ;  /* 0x0000000000017941 */ /* 0x000fea0003800000 */
.L_x_94:
[----:B-1----:R-:W-:Y:S04]  /*65e0*/  SHF.R.U32.HI R2, RZ, 0x15, R25 ;  /* 0x00000015ff027819 */ /* 0x002fe80000011619 */
[----:B------:R-:W-:Y:S01]  /*65f0*/  LOP3.LUT P1, RZ, R2, 0x3, R50, 0x48, !PT ;  /* 0x0000000302ff7812 */ /* 0x000fe20007824832 */
[----:B------:R-:W-:Y:S01]  /*6600*/  @!UPT UIADD3 URZ, UPT, UPT, URZ, URZ, URZ ;  /* 0x000000fffffff290 */ /* 0x000fe2000fffe0ff */
[----:B----4-:R-:W-:Y:S11]  /*6610*/  @P0 BRA `(.L_x_99) ;  /* 0x0000000000080947 */ /* 0x010ff60003800000 */
[----:B------:R-:W1:Y:S02]  /*6620*/  SYNCS.PHASECHK.TRANS64.TRYWAIT P0, [R70+URZ+0xe0], R0 ;  /* 0x0000e000460075a7 */ /* 0x000e6400080011ff */
[----:B-1----:R-:W-:Y:S05]  /*6630*/  @!P0 BRA `(.L_x_100) ;  /* 0x0000002c009c8947 */ /* 0x002fea0003800000 */
.L_x_99:
[----:B------:R-:W-:Y:S05]  /*6640*/  @!P1 BRA `(.L_x_101) ;  /* 0x0000000000409947 */ /* 0x000fea0003800000 */
[----:B------:R-:W4:Y:S01]  /*6650*/  LDCU.64 UR8, c[0x4][0x70] ;  /* 0x01000e00ff0877ac */ /* 0x000f220008000a00 */
[----:B------:R-:W-:Y:S01]  /*6660*/  MOV R3, 0x0 ;  /* 0x0000000000037802 */ /* 0x000fe20000000f00 */
[----:B------:R-:W-:Y:S02]  /*6670*/  HFMA2 R12, -RZ, RZ, 0, 5.9604644775390625e-08 ;  /* 0x00000001ff0c7431 */ /* 0x000fe400000001ff */
[----:B------:R-:W-:Y:S02]  /*6680*/  IMAD.MOV.U32 R8, RZ, RZ, 0x192 ;  /* 0x00000192ff087424 */ /* 0x000fe400078e00ff */
[----:B------:R-:W-:Y:S01]  /*6690*/  IMAD.MOV.U32 R13, RZ, RZ, RZ ;  /* 0x000000ffff0d7224 */ /* 0x000fe200078e00ff */
[----:B------:R-:W5:Y:S01]  /*66a0*/  LDCU.64 UR6, c[0x4][0x78] ;  /* 0x01000f00ff0677ac */ /* 0x000f620008000a00 */
[----:B------:R-:W1:Y:S01]  /*66b0*/  LDC.64 R2, c[0x4][R3] ;  /* 0x0100000003027b82 */ /* 0x000e620000000a00 */
[----:B------:R-:W2:Y:S01]  /*66c0*/  LDCU.64 UR4, c[0x4][0x10] ;  /* 0x01000200ff0477ac */ /* 0x000ea20008000a00 */
[----:B----4-:R-:W-:Y:S01]  /*66d0*/  MOV R5, UR9 ;  /* 0x0000000900057c02 */ /* 0x010fe20008000f00 */
[----:B------:R-:W-:Y:S01]  /*66e0*/  IMAD.U32 R4, RZ, RZ, UR8 ;  /* 0x00000008ff047e24 */ /* 0x000fe2000f8e00ff */
[----:B-----5:R-:W-:Y:S01]  /*66f0*/  MOV R7, UR7 ;  /* 0x0000000700077c02 */ /* 0x020fe20008000f00 */
[----:B------:R-:W-:Y:S01]  /*6700*/  IMAD.U32 R6, RZ, RZ, UR6 ;  /* 0x00000006ff067e24 */ /* 0x000fe2000f8e00ff */
[----:B--2---:R-:W-:Y:S01]  /*6710*/  MOV R11, UR5 ;  /* 0x00000005000b7c02 */ /* 0x004fe20008000f00 */
[----:B------:R-:W-:Y:S02]  /*6720*/  IMAD.U32 R10, RZ, RZ, UR4 ;  /* 0x00000004ff0a7e24 */ /* 0x000fe4000f8e00ff */
[----:B------:R-:W-:Y:S07]  /*6730*/  LEPC R20, `(.L_x_101) ;  /* 0x000000001014794e */ /* 0x000fee0000000000 */
[----:B-1-3--:R-:W-:Y:S05]  /*6740*/  CALL.ABS.NOINC R2 ;  /* 0x0000000002007343 */ /* 0x00afea0003c00000 */
.L_x_101:
[C---:B------:R-:W-:Y:S01]  /*6750*/  SHF.L.U32 R20, R28.reuse, 0x10, RZ ;  /* 0x000000101c147819 */ /* 0x040fe200000006ff */
[----:B------:R-:W-:Y:S05]  /*6760*/  WARPSYNC.ALL ;  /* 0x0000000000007948 */ /* 0x000fea0003800000 */
[----:B------:R-:W-:Y:S01]  /*6770*/  R2UR UR4, R25 ;  /* 0x00000000190472ca */ /* 0x000fe200000e0000 */
[----:B------:R-:W-:Y:S01]  /*6780*/  BSSY.RECONVERGENT B0, `(.L_x_102) ;  /* 0x0000050000007945 */ /* 0x000fe20003800200 */
[----:B------:R-:W-:Y:S02]  /*6790*/  LOP3.LUT R21, R28, 0xffff0000, RZ, 0xc0, !PT ;  /* 0xffff00001c157812 */ /* 0x000fe400078ec0ff */
[C---:B------:R-:W-:Y:S02]  /*67a0*/  SHF.L.U32 R26, R29.reuse, 0x10, RZ ;  /* 0x000000101d1a7819 */ /* 0x040fe400000006ff */
[----:B------:R-:W-:Y:S07]  /*67b0*/  ISETP.NE.AND P0, PT, R48, RZ, PT ;  /* 0x000000ff3000720c */ /* 0x000fee0003f05270 */
[----:B------:R-:W1:Y:S02]  /*67c0*/  LDTM.16dp256bit.x4 R4, tmem[UR4] ;  /* 0x00000004000479ee */ /* 0x000e640008120000 */
[C---:B-12---:R-:W-:Y:S01]  /*67d0*/  FMUL R0, R24.reuse, R4 ;  /* 0x0000000418007220 */ /* 0x046fe20000400000 */
[C---:B------:R-:W-:Y:S01]  /*67e0*/  FMUL R4, R24.reuse, R8 ;  /* 0x0000000818047220 */ /* 0x040fe20000400000 */
[C---:B------:R-:W-:Y:S01]  /*67f0*/  FMUL R8, R24.reuse, R12 ;  /* 0x0000000c18087220 */ /* 0x040fe20000400000 */
[C---:B------:R-:W-:Y:S01]  /*6800*/  FMUL R2, R24.reuse, R5 ;  /* 0x0000000518027220 */ /* 0x040fe20000400000 */
[C---:B------:R-:W-:Y:S01]  /*6810*/  FMUL R12, R24.reuse, R16 ;  /* 0x00000010180c7220 */ /* 0x040fe20000400000 */
[----:B------:R-:W-:Y:S01]  /*6820*/  LOP3.LUT R16, R29, 0xffff0000, RZ, 0xc0, !PT ;  /* 0xffff00001d107812 */ /* 0x000fe200078ec0ff */
[C---:B------:R-:W-:Y:S01]  /*6830*/  FMUL R3, R24.reuse, R6 ;  /* 0x0000000618037220 */ /* 0x040fe20000400000 */
[C---:B------:R-:W-:Y:S01]  /*6840*/  FMUL R7, R24.reuse, R7 ;  /* 0x0000000718077220 */ /* 0x040fe20000400000 */
[C---:B------:R-:W-:Y:S01]  /*6850*/  FFMA R0, R27.reuse, R20, R0 ;  /* 0x000000141b007223 */ /* 0x040fe20000000000 */
[C---:B------:R-:W-:Y:S01]  /*6860*/  FFMA R2, R27.reuse, R21, R2 ;  /* 0x000000151b027223 */ /* 0x040fe20000000002 */
[C---:B------:R-:W-:Y:S01]  /*6870*/  FMUL R5, R24.reuse, R9 ;  /* 0x0000000918057220 */ /* 0x040fe20000400000 */
[C---:B------:R-:W-:Y:S01]  /*6880*/  FFMA R3, R27.reuse, R26, R3 ;  /* 0x0000001a1b037223 */ /* 0x040fe20000000003 */
[----:B------:R-:W-:Y:S01]  /*6890*/  FMUL R9, R24, R13 ;  /* 0x0000000d18097220 */ /* 0x000fe20000400000 */
[----:B------:R-:W-:Y:S01]  /*68a0*/  FFMA R7, R27, R16, R7 ;  /* 0x000000101b077223 */ /* 0x000fe20000000007 */
[----:B------:R-:W-:Y:S01]  /*68b0*/  LOP3.LUT R16, R30, 0xffff0000, RZ, 0xc0, !PT ;  /* 0xffff00001e107812 */ /* 0x000fe200078ec0ff */
[----:B------:R-:W-:Y:S01]  /*68c0*/  FMUL R6, R24, R10 ;  /* 0x0000000a18067220 */ /* 0x000fe20000400000 */
[----:B------:R-:W-:Y:S01]  /*68d0*/  F2FP.BF16.F32.PACK_AB R32, R2, R0 ;  /* 0x000000000220723e */ /* 0x000fe200000010ff */
[----:B------:R-:W-:Y:S01]  /*68e0*/  FMUL R13, R24, R17 ;  /* 0x00000011180d7220 */ /* 0x000fe20000400000 */
[----:B------:R-:W-:Y:S01]  /*68f0*/  SHF.L.U32 R17, R30, 0x10, RZ ;  /* 0x000000101e117819 */ /* 0x000fe200000006ff */
[C---:B------:R-:W-:Y:S01]  /*6900*/  FMUL R10, R24.reuse, R14 ;  /* 0x0000000e180a7220 */ /* 0x040fe20000400000 */
[C---:B------:R-:W-:Y:S01]  /*6910*/  LOP3.LUT R0, R31.reuse, 0xffff0000, RZ, 0xc0, !PT ;  /* 0xffff00001f007812 */ /* 0x040fe200078ec0ff */
[----:B------:R-:W-:Y:S01]  /*6920*/  FMUL R14, R24, R18 ;  /* 0x00000012180e7220 */ /* 0x000fe20000400000 */
[----:B------:R-:W-:Y:S01]  /*6930*/  SHF.L.U32 R18, R31, 0x10, RZ ;  /* 0x000000101f127819 */ /* 0x000fe200000006ff */
[----:B------:R-:W-:Y:S01]  /*6940*/  FFMA R4, R27, R17, R4 ;  /* 0x000000111b047223 */ /* 0x000fe20000000004 */
[----:B------:R-:W-:Y:S01]  /*6950*/  F2FP.BF16.F32.PACK_AB R33, R7, R3 ;  /* 0x000000030721723e */ /* 0x000fe200000010ff */
[C---:B------:R-:W-:Y:S01]  /*6960*/  FFMA R5, R27.reuse, R16, R5 ;  /* 0x000000101b057223 */ /* 0x040fe20000000005 */
[----:B------:R-:W-:Y:S01]  /*6970*/  SHF.L.U32 R2, R36, 0x10, RZ ;  /* 0x0000001024027819 */ /* 0x000fe200000006ff */
[----:B------:R-:W-:Y:S01]  /*6980*/  FMUL R11, R24, R11 ;  /* 0x0000000b180b7220 */ /* 0x000fe20000400000 */
[----:B------:R-:W-:Y:S01]  /*6990*/  LOP3.LUT R3, R36, 0xffff0000, RZ, 0xc0, !PT ;  /* 0xffff000024037812 */ /* 0x000fe200078ec0ff */
[----:B------:R-:W-:Y:S01]  /*69a0*/  FFMA R6, R27, R18, R6 ;  /* 0x000000121b067223 */ /* 0x000fe20000000006 */
[----:B------:R-:W-:Y:S01]  /*69b0*/  SHF.L.U32 R7, R37, 0x10, RZ ;  /* 0x0000001025077819 */ /* 0x000fe200000006ff */
[----:B------:R-:W-:Y:S01]  /*69c0*/  FFMA R11, R27, R0, R11 ;  /* 0x000000001b0b7223 */ /* 0x000fe2000000000b */
[----:B------:R-:W-:Y:S01]  /*69d0*/  LOP3.LUT R0, R37, 0xffff0000, RZ, 0xc0, !PT ;  /* 0xffff000025007812 */ /* 0x000fe200078ec0ff */
[C---:B------:R-:W-:Y:S01]  /*69e0*/  FFMA R8, R27.reuse, R2, R8 ;  /* 0x000000021b087223 */ /* 0x040fe20000000008 */
[C---:B------:R-:W-:Y:S01]  /*69f0*/  FFMA R9, R27.reuse, R3, R9 ;  /* 0x000000031b097223 */ /* 0x040fe20000000009 */
[----:B------:R-:W-:Y:S01]  /*6a00*/  FMUL R15, R24, R15 ;  /* 0x0000000f180f7220 */ /* 0x000fe20000400000 */
[C---:B------:R-:W-:Y:S01]  /*6a10*/  SHF.L.U32 R2, R38.reuse, 0x10, RZ ;  /* 0x0000001026027819 */ /* 0x040fe200000006ff */
[----:B------:R-:W-:Y:S01]  /*6a20*/  FFMA R10, R27, R7, R10 ;  /* 0x000000071b0a7223 */ /* 0x000fe2000000000a */
[----:B------:R-:W-:Y:S01]  /*6a30*/  F2FP.BF16.F32.PACK_AB R34, R5, R4 ;  /* 0x000000040522723e */ /* 0x000fe200000010ff */
[----:B------:R-:W-:Y:S01]  /*6a40*/  FFMA R15, R27, R0, R15 ;  /* 0x000000001b0f7223 */ /* 0x000fe2000000000f */
[----:B------:R-:W-:Y:S01]  /*6a50*/  LOP3.LUT R3, R38, 0xffff0000, RZ, 0xc0, !PT ;  /* 0xffff000026037812 */ /* 0x000fe200078ec0ff */
[----:B------:R-:W-:Y:S01]  /*6a60*/  FMUL R19, R24, R19 ;  /* 0x0000001318137220 */ /* 0x000fe20000400000 */
[----:B------:R-:W-:Y:S01]  /*6a70*/  SHF.L.U32 R4, R39, 0x10, RZ ;  /* 0x0000001027047819 */ /* 0x000fe200000006ff */
[----:B------:R-:W-:Y:S01]  /*6a80*/  FFMA R12, R27, R2, R12 ;  /* 0x000000021b0c7223 */ /* 0x000fe2000000000c */
[----:B------:R-:W-:Y:S01]  /*6a90*/  LOP3.LUT R5, R39, 0xffff0000, RZ, 0xc0, !PT ;  /* 0xffff000027057812 */ /* 0x000fe200078ec0ff */
[----:B------:R-:W-:Y:S01]  /*6aa0*/  FFMA R13, R27, R3, R13 ;  /* 0x000000031b0d7223 */ /* 0x000fe2000000000d */
[----:B------:R-:W-:Y:S01]  /*6ab0*/  F2FP.BF16.F32.PACK_AB R35, R11, R6 ;  /* 0x000000060b23723e */ /* 0x000fe200000010ff */
[----:B------:R-:W-:Y:S01]  /*6ac0*/  FFMA R14, R27, R4, R14 ;  /* 0x000000041b0e7223 */ /* 0x000fe2000000000e */
[----:B------:R-:W-:Y:S01]  /*6ad0*/  F2FP.BF16.F32.PACK_AB R8, R9, R8 ;  /* 0x000000080908723e */ /* 0x000fe200000010ff */
[----:B------:R-:W-:Y:S01]  /*6ae0*/  FFMA R19, R27, R5, R19 ;  /* 0x000000051b137223 */ /* 0x000fe20000000013 */
[----:B------:R-:W-:Y:S01]  /*6af0*/  F2FP.BF16.F32.PACK_AB R9, R15, R10 ;  /* 0x0000000a0f09723e */ /* 0x000fe200000010ff */
[----:B------:R1:W-:Y:S01]  /*6b00*/  STSM.16.M88.4 [R69+0x200], R32 ;  /* 0x0002002045007844 */ /* 0x0003e20000000200 */
[----:B------:R-:W-:Y:S02]  /*6b10*/  F2FP.BF16.F32.PACK_AB R10, R13, R12 ;  /* 0x0000000c0d0a723e */ /* 0x000fe400000010ff */
[----:B------:R-:W-:Y:S05]  /*6b20*/  F2FP.BF16.F32.PACK_AB R11, R19, R14 ;  /* 0x0000000e130b723e */ /* 0x000fea00000010ff */
[----:B------:R1:W-:Y:S01]  /*6b30*/  STSM.16.M88.4 [R68+0x200], R8 ;  /* 0x0002000844007844 */ /* 0x0003e20000000200 */
[----:B------:R-:W-:Y:S01]  /*6b40*/  @!PT LDS RZ, [RZ] ;  /* 0x00000000fffff984 */ /* 0x000fe20000000800 */
[----:B------:R-:W-:Y:S01]  /*6b50*/  @!PT LDS RZ, [RZ] ;  /* 0x00000000fffff984 */ /* 0x000fe20000000800 */
[----:B------:R-:W-:Y:S01]  /*6b60*/  @!PT LDS RZ, [RZ] ;  /* 0x00000000fffff984 */ /* 0x000fe20000000800 */
[----:B------:R-:W-:Y:S01]  /*6b70*/  @!PT LDS RZ, [RZ] ;  /* 0x00000000fffff984 */ /* 0x000fe20000000800 */
[----:B------:R2:W-:Y:S07]  /*6b80*/  MEMBAR.ALL.CTA ;  /* 0x0000000000007992 */ /* 0x0005ee0000008000 */
[----:B--2---:R-:W2:Y:S02]  /*6b90*/  FENCE.VIEW.ASYNC.S ;  /* 0x00000000000073c6 */ /* 0x004ea40000000000 */
[----:B--2---:R-:W-:Y:S06]  /*6ba0*/  BAR.SYNC.DEFER_BLOCKING 0x1, 0x80 ;  /* 0x0042000000007b1d */ /* 0x004fec0000010000 */
[----:B------:R-:W-:Y:S05]  /*6bb0*/  @P0 BRA `(.L_x_103) ;  /* 0x0000000000300947 */ /* 0x000fea0003800000 */
[----:B------:R-:W2:Y:S01]  /*6bc0*/  LDCU.64 UR6, c[0x0][0x348] ;  /* 0x00006900ff0677ac */ /* 0x000ea20008000a00 */
[----:B------:R-:W-:Y:S02]  /*6bd0*/  R2UR UR42, R65 ;  /* 0x00000000412a72ca */ /* 0x000fe400000e0000 */
[----:B------:R-:W-:Y:S01]  /*6be0*/  R2UR UR43, R63 ;  /* 0x000000003f2b72ca */ /* 0x000fe200000e0000 */
[----:B------:R-:W-:Y:S01]  /*6bf0*/  UIADD3 UR4, UPT, UPT, UR48, 0x200, URZ ;  /* 0x0000020030047890 */ /* 0x000fe2000fffe0ff */
[----:B------:R-:W-:Y:S05]  /*6c00*/  R2UR UR44, R64 ;  /* 0x00000000402c72ca */ /* 0x000fea00000e0000 */
[----:B------:R-:W-:Y:S05]  /*6c10*/  IMAD.U32 R61, RZ, RZ, UR4 ;  /* 0x00000004ff3d7e24 */ /* 0x000fea000f8e00ff */
[----:B------:R-:W-:Y:S01]  /*6c20*/  R2UR UR40, R61 ;  /* 0x000000003d2872ca */ /* 0x000fe200000e0000 */
[----:B--2---:R-:W-:Y:S04]  /*6c30*/  UIADD3 UR4, UP0, UPT, UR6, 0x680, URZ ;  /* 0x0000068006047890 */ /* 0x004fe8000ff1e0ff */
[----:B------:R-:W-:Y:S09]  /*6c40*/  UIADD3.X UR5, UPT, UPT, URZ, UR7, URZ, UP0, !UPT ;  /* 0x00000007ff057290 */ /* 0x000ff200087fe4ff */
[----:B------:R2:W-:Y:S01]  /*6c50*/  UTMASTG.4D.IM2COL [UR40], [UR4] ;  /* 0x00000028040073b5 */ /* 0x0005e20008058000 */
[----:B------:R0:W-:Y:S01]  /*6c60*/  UTMACMDFLUSH ;  /* 0x00000000000079b7 */ /* 0x0001e20000000000 */
[----:B--2---:R-:W-:Y:S04]  /*6c70*/  DEPBAR.LE SB0, 0x1 ;  /* 0x000080400000791a */ /* 0x004fe80000000000 */
.L_x_103:
[----:B------:R-:W-:Y:S05]  /*6c80*/  BSYNC.RECONVERGENT B0 ;  /* 0x0000000000007941 */ /* 0x000fea0003800200 */
.L_x_102:
[----:B------:R-:W-:Y:S01]  /*6c90*/  BAR.SYNC.DEFER_BLOCKING 0x1, 0x80 ;  /* 0x0042000000007b1d */ /* 0x000fe20000010000 */
[----:B------:R-:W-:Y:S01]  /*6ca0*/  ISETP.NE.AND P1, PT, R67, RZ, PT ;  /* 0x000000ff4300720c */ /* 0x000fe20003f25270 */
[----:B------:R-:W-:Y:S01]  /*6cb0*/  UISETP.NE.AND UP0, UPT, UR52, URZ, UPT ;  /* 0x000000ff3400728c */ /* 0x000fe2000bf05270 */
[----:B------:R-:W-:Y:S11]  /*6cc0*/  LEA R4, R71, UR48, 0x3 ;  /* 0x0000003047047c11 */ /* 0x000ff6000f8e18ff */
[----:B------:R-:W-:Y:S01]  /*6cd0*/  @P1 SHF.L.U32 R3, R46, 0x1f, RZ ;  /* 0x0000001f2e031819 */ /* 0x000fe200000006ff */
[----:B------:R-:W-:Y:S06]  /*6ce0*/  BRA.U !UP0, `(.L_x_104) ;  /* 0x0000000108247547 */ /* 0x000fec000b800000 */
[----:B------:R-:W2:Y:S01]  /*6cf0*/  S2R R0, SR_CgaCtaId ;  /* 0x0000000000007919 */ /* 0x000ea20000008800 */
[----:B------:R-:W-:Y:S01]  /*6d00*/  IMAD.U32 R2, RZ, RZ, UR49 ;  /* 0x00000031ff027e24 */ /* 0x000fe2000f8e00ff */
[----:B------:R-:W-:Y:S04]  /*6d10*/  UIADD3 UR4, UPT, UPT, UR49, 0x1, URZ ;  /* 0x0000000131047890 */ /* 0x000fe8000fffe0ff */
[----:B------:R-:W-:Y:S01]  /*6d20*/  @P1 LEA R2, R2, UR48, 0x3 ;  /* 0x0000003002021c11 */ /* 0x000fe2000f8e18ff */
[----:B------:R-:W-:Y:S04]  /*6d30*/  UISETP.NE.AND UP0, UPT, UR4, 0x4, UPT ;  /* 0x000000040400788c */ /* 0x000fe8000bf05270 */
[----:B------:R-:W-:Y:S01]  /*6d40*/  @P1 VIADD R2, R2, 0xa0 ;  /* 0x000000a002021836 */ /* 0x000fe20000000000 */
[----:B------:R-:W-:Y:S04]  /*6d50*/  USEL UR49, UR4, URZ, UP0 ;  /* 0x000000ff04317287 */ /* 0x000fe80008000000 */
[----:B--2---:R-:W-:Y:S04]  /*6d60*/  @P1 PRMT R0, R0, 0x654, R2 ;  /* 0x0000065400001816 */ /* 0x004fe80000000002 */
[----:B------:R2:W-:Y:S04]  /*6d70*/  @P1 SYNCS.ARRIVE.TRANS64.RED.A1T0 RZ, [R0+URZ], RZ ;  /* 0x000000ff00ff19a7 */ /* 0x0005e800081004ff */
.L_x_104:
[----:B------:R-:W4:Y:S01]  /*6d80*/  @P1 SYNCS.PHASECHK.TRANS64.TRYWAIT P0, [R4+URZ+0x80], R3 ;  /* 0x00008003040015a7 */ /* 0x000f2200080011ff */
[----:B------:R-:W-:Y:S01]  /*6d90*/  BSSY B1, `(.L_x_105) ;  /* 0x0000013000017945 */ /* 0x000fe20003800000 */
[----:B----4-:R-:W-:Y:S03]  /*6da0*/  @P1 SEL R73, RZ, 0x1, !P0 ;  /* 0x00000001ff491807 */ /* 0x010fe60004000000 */
[----:B------:R-:W-:Y:S05]  /*6db0*/  @!P1 BRA `(.L_x_106) ;  /* 0x0000000000409947 */ /* 0x000fea0003800000 */
[----:B------:R-:W-:Y:S01]  /*6dc0*/  ISETP.NE.AND P1, PT, R74, RZ, PT ;  /* 0x000000ff4a00720c */ /* 0x000fe20003f25270 */
[----:B------:R-:W-:Y:S01]  /*6dd0*/  BSSY B0, `(.L_x_107) ;  /* 0x0000009000007945 */ /* 0x000fe20003800000 */
[----:B------:R-:W-:Y:S11]  /*6de0*/  ISETP.NE.AND P0, PT, R73, RZ, PT ;  /* 0x000000ff4900720c */ /* 0x000ff60003f05270 */
[----:B------:R-:W-:Y:S05]  /*6df0*/  @P1 IMAD R3, R71, 0x1000, R72 ;  /* 0x0000100047031824 */ /* 0x000fea00078e0248 */
[----:B------:R-:W-:Y:S05]  /*6e00*/  @P1 IADD3 R2, PT, PT, R3, UR48, RZ ;  /* 0x0000003003021c10 */ /* 0x000fea000fffe0ff */
[----:B------:R-:W-:Y:S01]  /*6e10*/  @P1 IMAD.IADD R2, R62, 0x1, R2 ;  /* 0x000000013e021824 */ /* 0x000fe200078e0202 */
[----:B------:R-:W-:Y:S06]  /*6e20*/  @P0 BRA `(.L_x_108) ;  /* 0x00000000000c0947 */ /* 0x000fec0003800000 */
[----:B--2---:R-:W-:Y:S04]  /*6e30*/  SHF.L.U32 R0, R46, 0x1f, RZ ;  /* 0x0000001f2e007819 */ /* 0x004fe800000006ff */
[----:B------:R-:W2:Y:S02]  /*6e40*/  SYNCS.PHASECHK.TRANS64.TRYWAIT P0, [R4+URZ+0x80], R0 ;  /* 0x00008000040075a7 */ /* 0x000ea400080011ff */
[----:B--2---:R-:W-:Y:S05]  /*6e50*/  @!P0 BRA `(.L_x_109) ;  /* 0x0000002400a88947 */ /* 0x004fea0003800000 */
.L_x_108:
[----:B------:R-:W-:Y:S05]  /*6e60*/  BSYNC B0 ;  /* 0x0000000000007941 */ /* 0x000fea0003800000 */
.L_x_107:
[----:B------:R-:W-:Y:S02]  /*6e70*/  ISETP.NE.AND P0, PT, R74, RZ, PT ;  /* 0x000000ff4a00720c */ /* 0x000fe40003f05270 */
[----:B------:R-:W-:Y:S11]  /*6e80*/  IADD3 R71, PT, PT, R71, 0x1, RZ ;  /* 0x0000000147477810 */ /* 0x000ff60007ffe0ff */
[----:B------:R-:W-:Y:S05]  /*6e90*/  @P0 WARPSYNC.ALL ;  /* 0x0000000000000948 */ /* 0x000fea0003800000 */
[----:B------:R4:W1:Y:S04]  /*6ea0*/  @P0 LDSM.16.M88.4 R28, [R3+UR48+0x200] ;  /* 0x00020030031c083b */ /* 0x0008680008000200 */
[----:B------:R4:W1:Y:S02]  /*6eb0*/  @P0 LDSM.16.M88.4 R36, [R2+0x200] ;  /* 0x000200000224083b */ /* 0x0008640000000200 */
.L_x_106:
[----:B------:R-:W-:Y:S05]  /*6ec0*/  BSYNC B1 ;  /* 0x0000000000017941 */ /* 0x000fea0003800000 */
.L_x_105:
[----:B--2---:R-:W-:Y:S05]  /*6ed0*/  VIADD R0, R25, 0x20 ;  /* 0x0000002019007836 */ /* 0x004fea0000000000 */
[----:B------:R-:W-:Y:S04]  /*6ee0*/  SHF.R.U32.HI R0, RZ, 0x15, R0 ;  /* 0x00000015ff007819 */ /* 0x000fe80000011600 */
[----:B------:R-:W-:Y:S11]  /*6ef0*/  LOP3.LUT P0, RZ, R0, 0x3, R50, 0x48, !PT ;  /* 0x0000000300ff7812 */ /* 0x000ff60007804832 */
[----:B------:R-:W-:Y:S02]  /*6f00*/  @!UPT UIADD3 URZ, UPT, UPT, URZ, URZ, URZ ;  /* 0x000000fffffff290 */ /* 0x000fe4000fffe0ff */
[----:B------:R-:W-:Y:S05]  /*6f10*/  @!P0 BRA `(.L_x_110) ;  /* 0x0000000000408947 */ /* 0x000fea0003800000 */
[----:B------:R-:W2:Y:S01]  /*6f20*/  LDCU.64 UR8, c[0x4][0x70] ;  /* 0x01000e00ff0877ac */ /* 0x000ea20008000a00 */
[----:B----4-:R-:W-:Y:S01]  /*6f30*/  MOV R3, 0x0 ;  /* 0x0000000000037802 */ /* 0x010fe20000000f00 */
[----:B------:R-:W-:Y:S02]  /*6f40*/  HFMA2 R12, -RZ, RZ, 0, 5.9604644775390625e-08 ;  /* 0x00000001ff0c7431 */ /* 0x000fe400000001ff */
[----:B-1----:R-:W-:Y:S02]  /*6f50*/  IMAD.MOV.U32 R8, RZ, RZ, 0x192 ;  /* 0x00000192ff087424 */ /* 0x002fe400078e00ff */
[----:B------:R-:W-:Y:S01]  /*6f60*/  IMAD.MOV.U32 R13, RZ, RZ, RZ ;  /* 0x000000ffff0d7224 */ /* 0x000fe200078e00ff */
[----:B------:R-:W1:Y:S01]  /*6f70*/  LDCU.64 UR6, c[0x4][0x78] ;  /* 0x01000f00ff0677ac */ /* 0x000e620008000a00 */
[----:B------:R-:W4:Y:S01]  /*6f80*/  LDC.64 R2, c[0x4][R3] ;  /* 0x0100000003027b82 */ /* 0x000f220000000a00 */
[----:B------:R-:W5:Y:S01]  /*6f90*/  LDCU.64 UR4, c[0x4][0x10] ;  /* 0x01000200ff0477ac */ /* 0x000f620008000a00 */
[----:B--2---:R-:W-:Y:S01]  /*6fa0*/  MOV R5, UR9 ;  /* 0x0000000900057c02 */ /* 0x004fe20008000f00 */
[----:B------:R-:W-:Y:S01]  /*6fb0*/  IMAD.U32 R4, RZ, RZ, UR8 ;  /* 0x00000008ff047e24 */ /* 0x000fe2000f8e00ff */
[----:B-1----:R-:W-:Y:S01]  /*6fc0*/  MOV R7, UR7 ;  /* 0x0000000700077c02 */ /* 0x002fe20008000f00 */
[----:B------:R-:W-:Y:S01]  /*6fd0*/  IMAD.U32 R6, RZ, RZ, UR6 ;  /* 0x00000006ff067e24 */ /* 0x000fe2000f8e00ff */
[----:B-----5:R-:W-:Y:S01]  /*6fe0*/  MOV R11, UR5 ;  /* 0x00000005000b7c02 */ /* 0x020fe20008000f00 */
[----:B------:R-:W-:Y:S02]  /*6ff0*/  IMAD.U32 R10, RZ, RZ, UR4 ;  /* 0x00000004ff0a7e24 */ /* 0x000fe4000f8e00ff */
[----:B------:R-:W-:Y:S07]  /*7000*/  LEPC R20, `(.L_x_110) ;  /* 0x000000001014794e */ /* 0x000fee0000000000 */
[----:B---34-:R-:W-:Y:S05]  /*7010*/  CALL.ABS.NOINC R2 ;  /* 0x0000000002007343 */ /* 0x018fea0003c00000 */
.L_x_110:
[----:B-1--4-:R-:W-:Y:S01]  /*7020*/  SHF.L.U32 R3, R28, 0x10, RZ ;  /* 0x000000101c037819 */ /* 0x012fe200000006ff */
[----:B------:R-:W-:Y:S05]  /*7030*/  WARPSYNC.ALL ;  /* 0x0000000000007948 */ /* 0x000fea0003800000 */
[----:B------:R-:W-:Y:S01]  /*7040*/  R2UR UR4, R25 ;  /* 0x00000000190472ca */ /* 0x000fe200000e0000 */
[----:B------:R-:W1:Y:S01]  /*7050*/  S2R R75, SR_CgaCtaId ;  /* 0x00000000004b7919 */ /* 0x000e620000008800 */
[C---:B------:R-:W-:Y:S01]  /*7060*/  SHF.L.U32 R20, R29.reuse, 0x10, RZ ;  /* 0x000000101d147819 */ /* 0x040fe200000006ff */
[----:B------:R-:W-:Y:S01]  /*7070*/  BSSY.RECONVERGENT B0, `(.L_x_111) ;  /* 0x0000055000007945 */ /* 0x000fe20003800200 */
[----:B------:R-:W-:Y:S02]  /*7080*/  LOP3.LUT R21, R29, 0xffff0000, RZ, 0xc0, !PT ;  /* 0xffff00001d157812 */ /* 0x000fe400078ec0ff */
[----:B------:R-:W-:Y:S02]  /*7090*/  ISETP.NE.AND P6, PT, R67, RZ, PT ;  /* 0x000000ff4300720c */ /* 0x000fe40003fc5270 */
[----:B------:R-:W-:Y:S05]  /*70a0*/  ISETP.NE.AND P0, PT, R48, RZ, PT ;  /* 0x000000ff3000720c */ /* 0x000fea0003f05270 */
[----:B------:R-:W2:Y:S02]  /*70b0*/  LDTM.16dp256bit.x4 R4, tmem[UR4+0x20] ;  /* 0x00002004000479ee */ /* 0x000ea40008120000 */
[----:B--2---:R-:W-:Y:S01]  /*70c0*/  FMUL R0, R24, R4 ;  /* 0x0000000418007220 */ /* 0x004fe20000400000 */
[----:B------:R-:W-:Y:S01]  /*70d0*/  LOP3.LUT R4, R28, 0xffff0000, RZ, 0xc0, !PT ;  /* 0xffff00001c047812 */ /* 0x000fe200078ec0ff */
[C---:B------:R-:W-:Y:S01]  /*70e0*/  FMUL R2, R24.reuse, R5 ;  /* 0x0000000518027220 */ /* 0x040fe20000400000 */
[C---:B------:R-:W-:Y:S01]  /*70f0*/  FMUL R7, R24.reuse, R7 ;  /* 0x0000000718077220 */ /* 0x040fe20000400000 */
[C---:B------:R-:W-:Y:S01]  /*7100*/  FFMA R0, R27.reuse, R3, R0 ;  /* 0x000000031b007223 */ /* 0x040fe20000000000 */
[C---:B------:R-:W-:Y:S01]  /*7110*/  FMUL R3, R24.reuse, R6 ;  /* 0x0000000618037220 */ /* 0x040fe20000400000 */
[C---:B------:R-:W-:Y:S01]  /*7120*/  FFMA R2, R27.reuse, R4, R2 ;  /* 0x000000041b027223 */ /* 0x040fe20000000002 */
[C---:B------:R-:W-:Y:S01]  /*7130*/  FMUL R4, R24.reuse, R8 ;  /* 0x0000000818047220 */ /* 0x040fe20000400000 */
[----:B------:R-:W-:Y:S01]  /*7140*/  FMUL R8, R24, R12 ;  /* 0x0000000c18087220 */ /* 0x000fe20000400000 */
[C---:B------:R-:W-:Y:S01]  /*7150*/  FFMA R3, R27.reuse, R20, R3 ;  /* 0x000000141b037223 */ /* 0x040fe20000000003 */
[----:B------:R-:W-:Y:S01]  /*7160*/  FFMA R7, R27, R21, R7 ;  /* 0x000000151b077223 */ /* 0x000fe20000000007 */
[----:B------:R-:W-:Y:S01]  /*7170*/  F2FP.BF16.F32.PACK_AB R32, R2, R0 ;  /* 0x000000000220723e */ /* 0x000fe200000010ff */
[----:B------:R-:W-:Y:S01]  /*7180*/  FMUL R12, R24, R16 ;  /* 0x00000010180c7220 */ /* 0x000fe20000400000 */
[----:B------:R-:W-:Y:S01]  /*7190*/  SHF.L.U32 R16, R30, 0x10, RZ ;  /* 0x000000101e107819 */ /* 0x000fe200000006ff */
[----:B------:R-:W-:Y:S01]  /*71a0*/  FMUL R5, R24, R9 ;  /* 0x0000000918057220 */ /* 0x000fe20000400000 */
[----:B------:R-:W-:Y:S01]  /*71b0*/  LOP3.LUT R0, R30, 0xffff0000, RZ, 0xc0, !PT ;  /* 0xffff00001e007812 */ /* 0x000fe200078ec0ff */
[C---:B------:R-:W-:Y:S01]  /*71c0*/  FMUL R6, R24.reuse, R10 ;  /* 0x0000000a18067220 */ /* 0x040fe20000400000 */
[----:B------:R-:W-:Y:S01]  /*71d0*/  SHF.L.U32 R2, R31, 0x10, RZ ;  /* 0x000000101f027819 */ /* 0x000fe200000006ff */
[----:B------:R-:W-:Y:S01]  /*71e0*/  FFMA R4, R27, R16, R4 ;  /* 0x000000101b047223 */ /* 0x000fe20000000004 */
[----:B------:R-:W-:Y:S01]  /*71f0*/  F2FP.BF16.F32.PACK_AB R33, R7, R3 ;  /* 0x000000030721723e */ /* 0x000fe200000010ff */
[----:B------:R-:W-:Y:S01]  /*7200*/  FFMA R5, R27, R0, R5 ;  /* 0x000000001b057223 */ /* 0x000fe20000000005 */
[----:B------:R-:W-:Y:S01]  /*7210*/  LOP3.LUT R3, R31, 0xffff0000, RZ, 0xc0, !PT ;  /* 0xffff00001f037812 */ /* 0x000fe200078ec0ff */
[----:B------:R-:W-:Y:S01]  /*7220*/  FMUL R11, R24, R11 ;  /* 0x0000000b180b7220 */ /* 0x000fe20000400000 */
[C---:B------:R-:W-:Y:S01]  /*7230*/  SHF.L.U32 R0, R36.reuse, 0x10, RZ ;  /* 0x0000001024007819 */ /* 0x040fe200000006ff */
[C---:B------:R-:W-:Y:S01]  /*7240*/  FFMA R6, R27.reuse, R2, R6 ;  /* 0x000000021b067223 */ /* 0x040fe20000000006 */
[----:B------:R-:W-:Y:S01]  /*7250*/  LOP3.LUT R2, R36, 0xffff0000, RZ, 0xc0, !PT ;  /* 0xffff000024027812 */ /* 0x000fe200078ec0ff */
[----:B------:R-:W-:Y:S01]  /*7260*/  FFMA R11, R27, R3, R11 ;  /* 0x000000031b0b7223 */ /* 0x000fe2000000000b */
[----:B------:R-:W-:Y:S01]  /*7270*/  SHF.L.U32 R3, R37, 0x10, RZ ;  /* 0x0000001025037819 */ /* 0x000fe200000006ff */
[C---:B------:R-:W-:Y:S01]  /*7280*/  FMUL R9, R24.reuse, R13 ;  /* 0x0000000d18097220 */ /* 0x040fe20000400000 */
[----:B------:R-:W-:Y:S01]  /*7290*/  F2FP.BF16.F32.PACK_AB R34, R5, R4 ;  /* 0x000000040522723e */ /* 0x000fe200000010ff */
[----:B------:R-:W-:Y:S01]  /*72a0*/  FMUL R10, R24, R14 ;  /* 0x0000000e180a7220 */ /* 0x000fe20000400000 */
[----:B------:R-:W-:Y:S01]  /*72b0*/  SHF.L.U32 R4, R39, 0x10, RZ ;  /* 0x0000001027047819 */ /* 0x000fe200000006ff */
[----:B------:R-:W-:Y:S01]  /*72c0*/  FFMA R8, R27, R0, R8 ;  /* 0x000000001b087223 */ /* 0x000fe20000000008 */
[----:B------:R-:W-:Y:S01]  /*72d0*/  LOP3.LUT R0, R37, 0xffff0000, RZ, 0xc0, !PT ;  /* 0xffff000025007812 */ /* 0x000fe200078ec0ff */
[C---:B------:R-:W-:Y:S01]  /*72e0*/  FFMA R9, R27.reuse, R2, R9 ;  /* 0x000000021b097223 */ /* 0x040fe20000000009 */
[C---:B------:R-:W-:Y:S01]  /*72f0*/  SHF.L.U32 R2, R38.reuse, 0x10, RZ ;  /* 0x0000001026027819 */ /* 0x040fe200000006ff */
[----:B------:R-:W-:Y:S01]  /*7300*/  FFMA R10, R27, R3, R10 ;  /* 0x000000031b0a7223 */ /* 0x000fe2000000000a */
[----:B------:R-:W-:Y:S01]  /*7310*/  LOP3.LUT R3, R38, 0xffff0000, RZ, 0xc0, !PT ;  /* 0xffff000026037812 */ /* 0x000fe200078ec0ff */
[C---:B------:R-:W-:Y:S01]  /*7320*/  FMUL R15, R24.reuse, R15 ;  /* 0x0000000f180f7220 */ /* 0x040fe20000400000 */
[----:B------:R-:W-:Y:S01]  /*7330*/  LOP3.LUT R5, R39, 0xffff0000, RZ, 0xc0, !PT ;  /* 0xffff000027057812 */ /* 0x000fe200078ec0ff */
[C---:B------:R-:W-:Y:S01]  /*7340*/  FMUL R13, R24.reuse, R17 ;  /* 0x00000011180d7220 */ /* 0x040fe20000400000 */
[----:B------:R-:W-:Y:S01]  /*7350*/  F2FP.BF16.F32.PACK_AB R35, R11, R6 ;  /* 0x000000060b23723e */ /* 0x000fe200000010ff */
[C---:B------:R-:W-:Y:S01]  /*7360*/  FMUL R14, R24.reuse, R18 ;  /* 0x00000012180e7220 */ /* 0x040fe20000400000 */
[C---:B------:R-:W-:Y:S01]  /*7370*/  FFMA R15, R27.reuse, R0, R15 ;  /* 0x000000001b0f7223 */ /* 0x040fe2000000000f */
[----:B------:R-:W-:Y:S01]  /*7380*/  FMUL R19, R24, R19 ;  /* 0x0000001318137220 */ /* 0x000fe20000400000 */
[----:B------:R-:W-:Y:S01]  /*7390*/  FFMA R12, R27, R2, R12 ;  /* 0x000000021b0c7223 */ /* 0x000fe2000000000c */
[----:B------:R2:W-:Y:S01]  /*73a0*/  STSM.16.M88.4 [R69+0x1200], R32 ;  /* 0x0012002045007844 */ /* 0x0005e20000000200 */
[----:B------:R-:W-:Y:S01]  /*73b0*/  F2FP.BF16.F32.PACK_AB R8, R9, R8 ;  /* 0x000000080908723e */ /* 0x000fe200000010ff */
[----:B------:R-:W-:Y:S01]  /*73c0*/  FFMA R13, R27, R3, R13 ;  /* 0x000000031b0d7223 */ /* 0x000fe2000000000d */
[----:B------:R-:W-:Y:S01]  /*73d0*/  F2FP.BF16.F32.PACK_AB R9, R15, R10 ;  /* 0x0000000a0f09723e */ /* 0x000fe200000010ff */
[C---:B------:R-:W-:Y:S01]  /*73e0*/  FFMA R14, R27.reuse, R4, R14 ;  /* 0x000000041b0e7223 */ /* 0x040fe2000000000e */
[----:B------:R-:W-:Y:S01]  /*73f0*/  FFMA R19, R27, R5, R19 ;  /* 0x000000051b137223 */ /* 0x000fe20000000013 */
[----:B------:R-:W-:Y:S02]  /*7400*/  MOV R0, UR49 ;  /* 0x0000003100007c02 */ /* 0x000fe40008000f00 */
[----:B------:R-:W-:Y:S02]  /*7410*/  F2FP.BF16.F32.PACK_AB R10, R13, R12 ;  /* 0x0000000c0d0a723e */ /* 0x000fe400000010ff */
[----:B------:R-:W-:Y:S02]  /*7420*/  F2FP.BF16.F32.PACK_AB R11, R19, R14 ;  /* 0x0000000e130b723e */ /* 0x000fe400000010ff */
[----:B------:R-:W-:Y:S02]  /*7430*/  @P6 LEA R0, R0, UR48, 0x3 ;  /* 0x0000003000006c11 */ /* 0x000fe4000f8e18ff */
[----:B------:R-:W-:Y:S01]  /*7440*/  LEA R2, R71, UR48, 0x3 ;  /* 0x0000003047027c11 */ /* 0x000fe2000f8e18ff */
[----:B------:R2:W-:Y:S01]  /*7450*/  STSM.16.M88.4 [R68+0x1200], R8 ;  /* 0x0012000844007844 */ /* 0x0005e20000000200 */
[----:B------:R-:W-:Y:S02]  /*7460*/  @P6 IADD3 R0, PT, PT, R0, 0xa0, RZ ;  /* 0x000000a000006810 */ /* 0x000fe40007ffe0ff */
[----:B------:R-:W-:Y:S01]  /*7470*/  @P6 SHF.L.U32 R3, R46, 0x1f, RZ ;  /* 0x0000001f2e036819 */ /* 0x000fe200000006ff */
[----:B------:R-:W-:Y:S01]  /*7480*/  @!PT LDS RZ, [RZ] ;  /* 0x00000000fffff984 */ /* 0x000fe20000000800 */
[----:B------:R-:W-:Y:S01]  /*7490*/  @!PT LDS RZ, [RZ] ;  /* 0x00000000fffff984 */ /* 0x000fe20000000800 */
[----:B------:R-:W-:Y:S01]  /*74a0*/  @!PT LDS RZ, [RZ] ;  /* 0x00000000fffff984 */ /* 0x000fe20000000800 */
[----:B------:R-:W-:Y:S01]  /*74b0*/  @!PT LDS RZ, [RZ] ;  /* 0x00000000fffff984 */ /* 0x000fe20000000800 */
[----:B------:R4:W-:Y:S06]  /*74c0*/  MEMBAR.ALL.CTA ;  /* 0x0000000000007992 */ /* 0x0009ec0000008000 */
[----:B----4-:R-:W4:Y:S01]  /*74d0*/  FENCE.VIEW.ASYNC.S ;  /* 0x00000000000073c6 */ /* 0x010f220000000000 */
[----:B-1----:R-:W-:Y:S01]  /*74e0*/  @P6 PRMT R0, R75, 0x654, R0 ;  /* 0x000006544b006816 */ /* 0x002fe20000000000 */
[----:B----4-:R-:W-:Y:S06]  /*74f0*/  BAR.SYNC.DEFER_BLOCKING 0x1, 0x80 ;  /* 0x0042000000007b1d */ /* 0x010fec0000010000 */
[----:B------:R-:W-:Y:S05]  /*7500*/  @P0 BRA `(.L_x_112) ;  /* 0x00000000002c0947 */ /* 0x000fea0003800000 */
[----:B------:R-:W1:Y:S01]  /*7510*/  LDCU.64 UR6, c[0x0][0x348] ;  /* 0x00006900ff0677ac */ /* 0x000e620008000a00 */
[----:B------:R-:W-:Y:S02]  /*7520*/  R2UR UR10, R65 ;  /* 0x00000000410a72ca */ /* 0x000fe400000e0000 */
[----:B------:R-:W-:Y:S01]  /*7530*/  R2UR UR11, R63 ;  /* 0x000000003f0b72ca */ /* 0x000fe200000e0000 */
[----:B------:R-:W-:Y:S01]  /*7540*/  UIADD3 UR9, UPT, UPT, UR41, 0x20, URZ ;  /* 0x0000002029097890 */ /* 0x000fe2000fffe0ff */
[----:B------:R-:W-:Y:S01]  /*7550*/  R2UR UR12, R64 ;  /* 0x00000000400c72ca */ /* 0x000fe200000e0000 */
[----:B------:R-:W-:Y:S02]  /*7560*/  UIADD3 UR8, UPT, UPT, UR48, 0x1200, URZ ;  /* 0x0000120030087890 */ /* 0x000fe4000fffe0ff */
[----:B-1----:R-:W-:Y:S04]  /*7570*/  UIADD3 UR4, UP0, UPT, UR6, 0x680, URZ ;  /* 0x0000068006047890 */ /* 0x002fe8000ff1e0ff */
[----:B------:R-:W-:Y:S09]  /*7580*/  UIADD3.X UR5, UPT, UPT, URZ, UR7, URZ, UP0, !UPT ;  /* 0x00000007ff057290 */ /* 0x000ff200087fe4ff */
[----:B------:R1:W-:Y:S01]  /*7590*/  UTMASTG.4D.IM2COL [UR8], [UR4] ;  /* 0x00000008040073b5 */ /* 0x0003e20008058000 */
[----:B------:R0:W-:Y:S01]  /*75a0*/  UTMACMDFLUSH ;  /* 0x00000000000079b7 */ /* 0x0001e20000000000 */
[----:B-1----:R-:W-:Y:S04]  /*75b0*/  DEPBAR.LE SB0, 0x1 ;  /* 0x000080400000791a */ /* 0x002fe80000000000 */
.L_x_112:
[----:B------:R-:W-:Y:S05]  /*75c0*/  BSYNC.RECONVERGENT B0 ;  /* 0x0000000000007941 */ /* 0x000fea0003800200 */
.L_x_111:
[----:B------:R-:W-:Y:S01]  /*75d0*/  BAR.SYNC.DEFER_BLOCKING 0x1, 0x80 ;  /* 0x0042000000007b1d */ /* 0x000fe20000010000 */
[----:B------:R-:W-:Y:S04]  /*75e0*/  UIADD3 UR4, UPT, UPT, UR49, 0x1, URZ ;  /* 0x0000000131047890 */ /* 0x000fe8000fffe0ff */
[----:B------:R-:W-:Y:S04]  /*75f0*/  UISETP.NE.AND UP0, UPT, UR4, 0x4, UPT ;  /* 0x000000040400788c */ /* 0x000fe8000bf05270 */
[----:B------:R-:W-:Y:S01]  /*7600*/  USEL UR40, UR4, URZ, UP0 ;  /* 0x000000ff04287287 */ /* 0x000fe20008000000 */
[----:B------:R1:W-:Y:S01]  /*7610*/  @P6 SYNCS.ARRIVE.TRANS64.RED.A1T0 RZ, [R0+URZ], RZ ;  /* 0x000000ff00ff69a7 */ /* 0x0003e200081004ff */
[----:B------:R-:W-:Y:S01]  /*7620*/  BSSY B1, `(.L_x_113) ;  /* 0x0000014000017945 */ /* 0x000fe20003800000 */
[----:B------:R-:W4:Y:S02]  /*7630*/  @P6 SYNCS.PHASECHK.TRANS64.TRYWAIT P0, [R2+URZ+0x80], R3 ;  /* 0x00008003020065a7 */ /* 0x000f2400080011ff */
[----:B----4-:R-:W-:Y:S01]  /*7640*/  @P6 SEL R73, RZ, 0x1, !P0 ;  /* 0x00000001ff496807 */ /* 0x010fe20004000000 */
[----:B-1----:R-:W-:Y:S06]  /*7650*/  @!P6 BRA `(.L_x_114) ;  /* 0x000000000040e947 */ /* 0x002fec0003800000 */
[----:B------:R-:W-:Y:S01]  /*7660*/  ISETP.NE.AND P1, PT, R74, RZ, PT ;  /* 0x000000ff4a00720c */ /* 0x000fe20003f25270 */
[----:B------:R-:W-:Y:S01]  /*7670*/  BSSY B0, `(.L_x_115) ;  /* 0x0000009000007945 */ /* 0x000fe20003800000 */
[----:B------:R-:W-:Y:S11]  /*7680*/  ISETP.NE.AND P0, PT, R73, RZ, PT ;  /* 0x000000ff4900720c */ /* 0x000ff60003f05270 */
[----:B------:R-:W-:Y:S05]  /*7690*/  @P1 IMAD R3, R71, 0x1000, R72 ;  /* 0x0000100047031824 */ /* 0x000fea00078e0248 */
[----:B------:R-:W-:Y:S05]  /*76a0*/  @P1 IADD3 R0, PT, PT, R3, UR48, RZ ;  /* 0x0000003003001c10 */ /* 0x000fea000fffe0ff */
[----:B------:R-:W-:Y:S01]  /*76b0*/  @P1 IMAD.IADD R0, R62, 0x1, R0 ;  /* 0x000000013e001824 */ /* 0x000fe200078e0200 */
[----:B------:R-:W-:Y:S06]  /*76c0*/  @P0 BRA `(.L_x_116) ;  /* 0x00000000000c0947 */ /* 0x000fec0003800000 */
[----:B------:R-:W-:Y:S04]  /*76d0*/  SHF.L.U32 R4, R46, 0x1f, RZ ;  /* 0x0000001f2e047819 */ /* 0x000fe800000006ff */
[----:B------:R-:W1:Y:S02]  /*76e0*/  SYNCS.PHASECHK.TRANS64.TRYWAIT P0, [R2+URZ+0x80], R4 ;  /* 0x00008004020075a7 */ /* 0x000e6400080011ff */
[----:B-1----:R-:W-:Y:S05]  /*76f0*/  @!P0 BRA `(.L_x_117) ;  /* 0x0000001c00948947 */ /* 0x002fea0003800000 */
.L_x_116:
[----:B------:R-:W-:Y:S05]  /*7700*/  BSYNC B0 ;  /* 0x0000000000007941 */ /* 0x000fea0003800000 */
.L_x_115:
[----:B------:R-:W-:Y:S02]  /*7710*/  ISETP.NE.AND P0, PT, R74, RZ, PT ;  /* 0x000000ff4a00720c */ /* 0x000fe40003f05270 */
[----:B------:R-:W-:Y:S11]  /*7720*/  IADD3 R71, PT, PT, R71, 0x1, RZ ;  /* 0x0000000147477810 */ /* 0x000ff60007ffe0ff */
[----:B------:R-:W-:Y:S05]  /*7730*/  @P0 WARPSYNC.ALL ;  /* 0x0000000000000948 */ /* 0x000fea0003800000 */
[----:B------:R4:W1:Y:S04]  /*7740*/  @P0 LDSM.16.M88.4 R28, [R3+UR48+0x200] ;  /* 0x00020030031c083b */ /* 0x0008680008000200 */
[----:B------:R4:W1:Y:S02]  /*7750*/  @P0 LDSM.16.M88.4 R36, [R0+0x200] ;  /* 0x000200000024083b */ /* 0x0008640000000200 */
.L_x_114:
[----:B------:R-:W-:Y:S05]  /*7760*/  BSYNC B1 ;  /* 0x0000000000017941 */ /* 0x000fea0003800000 */
.L_x_113:
[----:B----4-:R-:W-:Y:S05]  /*7770*/  VIADD R0, R25, 0x40 ;  /* 0x0000004019007836 */ /* 0x010fea0000000000 */
[----:B------:R-:W-:Y:S04]  /*7780*/  SHF.R.U32.HI R0, RZ, 0x15, R0 ;  /* 0x00000015ff007819 */ /* 0x000fe80000011600 */
[----:B------:R-:W-:Y:S11]  /*7790*/  LOP3.LUT P0, RZ, R0, 0x3, R50, 0x48, !PT ;  /* 0x0000000300ff7812 */ /* 0x000ff60007804832 */
[----:B------:R-:W-:Y:S02]  /*77a0*/  @!UPT UIADD3 URZ, UPT, UPT, URZ, URZ, URZ ;  /* 0x000000fffffff290 */ /* 0x000fe4000fffe0ff */
[----:B------:R-:W-:Y:S05]  /*77b0*/  @!P0 BRA `(.L_x_118) ;  /* 0x0000000000408947 */ /* 0x000fea0003800000 */
[----:B------:R-:W4:Y:S01]  /*77c0*/  LDCU.64 UR8, c[0x4][0x70] ;  /* 0x01000e00ff0877ac */ /* 0x000f220008000a00 */
[----:B------:R-:W-:Y:S01]  /*77d0*/  MOV R3, 0x0 ;  /* 0x0000000000037802 */ /* 0x000fe20000000f00 */
[----:B------:R-:W-:Y:S02]  /*77e0*/  HFMA2 R12, -RZ, RZ, 0, 5.9604644775390625e-08 ;  /* 0x00000001ff0c7431 */ /* 0x000fe400000001ff */
[----:B--2---:R-:W-:Y:S02]  /*77f0*/  IMAD.MOV.U32 R8, RZ, RZ, 0x192 ;  /* 0x00000192ff087424 */ /* 0x004fe400078e00ff */
[----:B------:R-:W-:Y:S01]  /*7800*/  IMAD.MOV.U32 R13, RZ, RZ, RZ ;  /* 0x000000ffff0d7224 */ /* 0x000fe200078e00ff */
[----:B------:R-:W2:Y:S01]  /*7810*/  LDCU.64 UR6, c[0x4][0x78] ;  /* 0x01000f00ff0677ac */ /* 0x000ea20008000a00 */
[----:B-1----:R-:W1:Y:S01]  /*7820*/  LDC.64 R2, c[0x4][R3] ;  /* 0x0100000003027b82 */ /* 0x002e620000000a00 */
[----:B------:R-:W5:Y:S01]  /*7830*/  LDCU.64 UR4, c[0x4][0x10] ;  /* 0x01000200ff0477ac */ /* 0x000f620008000a00 */
[----:B----4-:R-:W-:Y:S01]  /*7840*/  MOV R5, UR9 ;  /* 0x0000000900057c02 */ /* 0x010fe20008000f00 */
[----:B------:R-:W-:Y:S01]  /*7850*/  IMAD.U32 R4, RZ, RZ, UR8 ;  /* 0x00000008ff047e24 */ /* 0x000fe2000f8e00ff */
[----:B--2---:R-:W-:Y:S01]  /*7860*/  MOV R7, UR7 ;  /* 0x0000000700077c02 */ /* 0x004fe20008000f00 */
[----:B------:R-:W-:Y:S01]  /*7870*/  IMAD.U32 R6, RZ, RZ, UR6 ;  /* 0x00000006ff067e24 */ /* 0x000fe2000f8e00ff */
[----:B-----5:R-:W-:Y:S01]  /*7880*/  MOV R11, UR5 ;  /* 0x00000005000b7c02 */ /* 0x020fe20008000f00 */
[----:B------:R-:W-:Y:S02]  /*7890*/  IMAD.U32 R10, RZ, RZ, UR4 ;  /* 0x00000004ff0a7e24 */ /* 0x000fe4000f8e00ff */
[----:B------:R-:W-:Y:S07]  /*78a0*/  LEPC R20, `(.L_x_118) ;  /* 0x000000001014794e */ /* 0x000fee0000000000 */
[----:B-1-3--:R-:W-:Y:S05]  /*78b0*/  CALL.ABS.NOINC R2 ;  /* 0x0000000002007343 */ /* 0x00afea0003c00000 */
.L_x_118:
[----:B-1----:R-:W-:Y:S01]  /*78c0*/  SHF.L.U32 R3, R28, 0x10, RZ ;  /* 0x000000101c037819 */ /* 0x002fe200000006ff */
[----:B------:R-:W-:Y:S05]  /*78d0*/  WARPSYNC.ALL ;  /* 0x0000000000007948 */ /* 0x000fea0003800000 */
[----:B------:R-:W-:Y:S01]  /*78e0*/  R2UR UR4, R25 ;  /* 0x00000000190472ca */ /* 0x000fe200000e0000 */
[----:B------:R-:W-:Y:S01]  /*78f0*/  BSSY.RECONVERGENT B0, `(.L_x_119) ;  /* 0x0000056000007945 */ /* 0x000fe20003800200 */
[C---:B------:R-:W-:Y:S02]  /*7900*/  SHF.L.U32 R20, R29.reuse, 0x10, RZ ;  /* 0x000000101d147819 */ /* 0x040fe400000006ff */
[----:B------:R-:W-:Y:S02]  /*7910*/  LOP3.LUT R21, R29, 0xffff0000, RZ, 0xc0, !PT ;  /* 0xffff00001d157812 */ /* 0x000fe400078ec0ff */
[----:B------:R-:W-:Y:S02]  /*7920*/  ISETP.NE.AND P6, PT, R67, RZ, PT ;  /* 0x000000ff4300720c */ /* 0x000fe40003fc5270 */
[----:B------:R-:W-:Y:S05]  /*7930*/  ISETP.NE.AND P0, PT, R48, RZ, PT ;  /* 0x000000ff3000720c */ /* 0x000fea0003f05270 */
[----:B--2---:R-:W1:Y:S02]  /*7940*/  LDTM.16dp256bit.x4 R4, tmem[UR4+0x40] ;  /* 0x00004004000479ee */ /* 0x004e640008120000 */
[----:B-1----:R-:W-:Y:S01]  /*7950*/  FMUL R0, R24, R4 ;  /* 0x0000000418007220 */ /* 0x002fe20000400000 */
[----:B------:R-:W-:Y:S01]  /*7960*/  LOP3.LUT R4, R28, 0xffff0000, RZ, 0xc0, !PT ;  /* 0xffff00001c047812 */ /* 0x000fe200078ec0ff */
[C---:B------:R-:W-:Y:S01]  /*7970*/  FMUL R2, R24.reuse, R5 ;  /* 0x0000000518027220 */ /* 0x040fe20000400000 */
[C---:B------:R-:W-:Y:S01]  /*7980*/  FMUL R7, R24.reuse, R7 ;  /* 0x0000000718077220 */ /* 0x040fe20000400000 */
[C---:B------:R-:W-:Y:S01]  /*7990*/  FFMA R0, R27.reuse, R3, R0 ;  /* 0x000000031b007223 */ /* 0x040fe20000000000 */
[C---:B------:R-:W-:Y:S01]  /*79a0*/  FMUL R3, R24.reuse, R6 ;  /* 0x0000000618037220 */ /* 0x040fe20000400000 */
[C---:B------:R-:W-:Y:S01]  /*79b0*/  FFMA R2, R27.reuse, R4, R2 ;  /* 0x000000041b027223 */ /* 0x040fe20000000002 */
[C---:B------:R-:W-:Y:S01]  /*79c0*/  FMUL R4, R24.reuse, R8 ;  /* 0x0000000818047220 */ /* 0x040fe20000400000 */
[C---:B------:R-:W-:Y:S01]  /*79d0*/  FMUL R8, R24.reuse, R12 ;  /* 0x0000000c18087220 */ /* 0x040fe20000400000 */
[----:B------:R-:W-:Y:S01]  /*79e0*/  FMUL R12, R24, R16 ;  /* 0x00000010180c7220 */ /* 0x000fe20000400000 */
[----:B------:R-:W-:Y:S01]  /*79f0*/  SHF.L.U32 R16, R30, 0x10, RZ ;  /* 0x000000101e107819 */ /* 0x000fe200000006ff */
[C---:B------:R-:W-:Y:S01]  /*7a00*/  FFMA R3, R27.reuse, R20, R3 ;  /* 0x000000141b037223 */ /* 0x040fe20000000003 */
[----:B------:R-:W-:Y:S01]  /*7a10*/  F2FP.BF16.F32.PACK_AB R32, R2, R0 ;  /* 0x000000000220723e */ /* 0x000fe200000010ff */
[C---:B------:R-:W-:Y:S01]  /*7a20*/  FFMA R7, R27.reuse, R21, R7 ;  /* 0x000000151b077223 */ /* 0x040fe20000000007 */
[----:B------:R-:W-:Y:S01]  /*7a30*/  LOP3.LUT R0, R30, 0xffff0000, RZ, 0xc0, !PT ;  /* 0xffff00001e007812 */ /* 0x000fe200078ec0ff */
[----:B------:R-:W-:Y:S01]  /*7a40*/  FFMA R4, R27, R16, R4 ;  /* 0x000000101b047223 */ /* 0x000fe20000000004 */
[C---:B------:R-:W-:Y:S01]  /*7a50*/  SHF.L.U32 R2, R31.reuse, 0x10, RZ ;  /* 0x000000101f027819 */ /* 0x040fe200000006ff */
[C---:B------:R-:W-:Y:S01]  /*7a60*/  FMUL R5, R24.reuse, R9 ;  /* 0x0000000918057220 */ /* 0x040fe20000400000 */
[----:B------:R-:W-:Y:S01]  /*7a70*/  LOP3.LUT R16, R31, 0xffff0000, RZ, 0xc0, !PT ;  /* 0xffff00001f107812 */ /* 0x000fe200078ec0ff */
[----:B------:R-:W-:Y:S01]  /*7a80*/  FMUL R6, R24, R10 ;  /* 0x0000000a18067220 */ /* 0x000fe20000400000 */
[----:B------:R-:W-:Y:S01]  /*7a90*/  F2FP.BF16.F32.PACK_AB R33, R7, R3 ;  /* 0x000000030721723e */ /* 0x000fe200000010ff */
[C---:B------:R-:W-:Y:S01]  /*7aa0*/  FFMA R5, R27.reuse, R0, R5 ;  /* 0x000000001b057223 */ /* 0x040fe20000000005 */
[C---:B------:R-:W-:Y:S01]  /*7ab0*/  SHF.L.U32 R0, R36.reuse, 0x10, RZ ;  /* 0x0000001024007819 */ /* 0x040fe200000006ff */
[----:B------:R-:W-:Y:S01]  /*7ac0*/  FFMA R6, R27, R2, R6 ;  /* 0x000000021b067223 */ /* 0x000fe20000000006 */
[----:B------:R-:W-:Y:S01]  /*7ad0*/  LOP3.LUT R2, R36, 0xffff0000, RZ, 0xc0, !PT ;  /* 0xffff000024027812 */ /* 0x000fe200078ec0ff */
[C---:B------:R-:W-:Y:S01]  /*7ae0*/  FMUL R11, R24.reuse, R11 ;  /* 0x0000000b180b7220 */ /* 0x040fe20000400000 */
[----:B------:R-:W-:Y:S01]  /*7af0*/  SHF.L.U32 R3, R37, 0x10, RZ ;  /* 0x0000001025037819 */ /* 0x000fe200000006ff */
[C---:B------:R-:W-:Y:S01]  /*7b00*/  FMUL R9, R24.reuse, R13 ;  /* 0x0000000d18097220 */ /* 0x040fe20000400000 */
[----:B------:R-:W-:Y:S01]  /*7b10*/  F2FP.BF16.F32.PACK_AB R34, R5, R4 ;  /* 0x000000040522723e */ /* 0x000fe200000010ff */
[----:B------:R-:W-:Y:S01]  /*7b20*/  FMUL R10, R24, R14 ;  /* 0x0000000e180a7220 */ /* 0x000fe20000400000 */
[----:B------:R-:W-:Y:S01]  /*7b30*/  SHF.L.U32 R4, R39, 0x10, RZ ;  /* 0x0000001027047819 */ /* 0x000fe200000006ff */
[----:B------:R-:W-:Y:S01]  /*7b40*/  FFMA R11, R27, R16, R11 ;  /* 0x000000101b0b7223 */ /* 0x000fe2000000000b */
[----:B------:R-:W-:Y:S01]  /*7b50*/  LOP3.LUT R5, R39, 0xffff0000, RZ, 0xc0, !PT ;  /* 0xffff000027057812 */ /* 0x000fe200078ec0ff */
[----:B------:R-:W-:Y:S01]  /*7b60*/  FFMA R8, R27, R0, R8 ;  /* 0x000000001b087223 */ /* 0x000fe20000000008 */
[----:B------:R-:W-:Y:S01]  /*7b70*/  LOP3.LUT R0, R37, 0xffff0000, RZ, 0xc0, !PT ;  /* 0xffff000025007812 */ /* 0x000fe200078ec0ff */
[C---:B------:R-:W-:Y:S01]  /*7b80*/  FFMA R9, R27.reuse, R2, R9 ;  /* 0x000000021b097223 */ /* 0x040fe20000000009 */
[C---:B------:R-:W-:Y:S01]  /*7b90*/  SHF.L.U32 R2, R38.reuse, 0x10, RZ ;  /* 0x0000001026027819 */ /* 0x040fe200000006ff */
[----:B------:R-:W-:Y:S01]  /*7ba0*/  FFMA R10, R27, R3, R10 ;  /* 0x000000031b0a7223 */ /* 0x000fe2000000000a */
[----:B------:R-:W-:Y:S01]  /*7bb0*/  LOP3.LUT R3, R38, 0xffff0000, RZ, 0xc0, !PT ;  /* 0xffff000026037812 */ /* 0x000fe200078ec0ff */
[C---:B------:R-:W-:Y:S01]  /*7bc0*/  FMUL R15, R24.reuse, R15 ;  /* 0x0000000f180f7220 */ /* 0x040fe20000400000 */
[----:B------:R-:W-:Y:S01]  /*7bd0*/  F2FP.BF16.F32.PACK_AB R35, R11, R6 ;  /* 0x000000060b23723e */ /* 0x000fe200000010ff */
[C---:B------:R-:W-:Y:S01]  /*7be0*/  FMUL R13, R24.reuse, R17 ;  /* 0x00000011180d7220 */ /* 0x040fe20000400000 */
[C---:B------:R-:W-:Y:S01]  /*7bf0*/  FMUL R14, R24.reuse, R18 ;  /* 0x00000012180e7220 */ /* 0x040fe20000400000 */
[----:B------:R-:W-:Y:S01]  /*7c00*/  FFMA R15, R27, R0, R15 ;  /* 0x000000001b0f7223 */ /* 0x000fe2000000000f */
[----:B------:R-:W-:Y:S01]  /*7c10*/  FMUL R19, R24, R19 ;  /* 0x0000001318137220 */ /* 0x000fe20000400000 */
[----:B------:R1:W-:Y:S01]  /*7c20*/  STSM.16.M88.4 [R69+0x2200], R32 ;  /* 0x0022002045007844 */ /* 0x0003e20000000200 */
[----:B------:R-:W-:Y:S01]  /*7c30*/  F2FP.BF16.F32.PACK_AB R8, R9, R8 ;  /* 0x000000080908723e */ /* 0x000fe200000010ff */
[----:B------:R-:W-:Y:S01]  /*7c40*/  FFMA R12, R27, R2, R12 ;  /* 0x000000021b0c7223 */ /* 0x000fe2000000000c */
[----:B------:R-:W-:Y:S01]  /*7c50*/  F2FP.BF16.F32.PACK_AB R9, R15, R10 ;  /* 0x0000000a0f09723e */ /* 0x000fe200000010ff */
[C---:B------:R-:W-:Y:S01]  /*7c60*/  FFMA R13, R27.reuse, R3, R13 ;  /* 0x000000031b0d7223 */ /* 0x040fe2000000000d */
        /* <DEDUP_REMOVED lines=15> */
[----:B--2---:R-:W2:Y:S01]  /*7d60*/  FENCE.VIEW.ASYNC.S ;  /* 0x00000000000073c6 */ /* 0x004ea20000000000 */
[----:B------:R-:W-:Y:S01]  /*7d70*/  @P6 PRMT R0, R75, 0x654, R0 ;  /* 0x000006544b006816 */ /* 0x000fe20000000000 */
[----:B--2---:R-:W-:Y:S06]  /*7d80*/  BAR.SYNC.DEFER_BLOCKING 0x1, 0x80 ;  /* 0x0042000000007b1d */ /* 0x004fec0000010000 */
[----:B------:R-:W-:Y:S05]  /*7d90*/  @P0 BRA `(.L_x_120) ;  /* 0x00000000002c0947 */ /* 0x000fea0003800000 */
[----:B------:R-:W2:Y:S01]  /*7da0*/  LDCU.64 UR6, c[0x0][0x348] ;  /* 0x00006900ff0677ac */ /* 0x000ea20008000a00 */
[----:B------:R-:W-:Y:S02]  /*7db0*/  R2UR UR10, R65 ;  /* 0x00000000410a72ca */ /* 0x000fe400000e0000 */
[----:B------:R-:W-:Y:S01]  /*7dc0*/  R2UR UR11, R63 ;  /* 0x000000003f0b72ca */ /* 0x000fe200000e0000 */
[----:B------:R-:W-:Y:S01]  /*7dd0*/  UIADD3 UR9, UPT, UPT, UR41, 0x40, URZ ;  /* 0x0000004029097890 */ /* 0x000fe2000fffe0ff */
[----:B------:R-:W-:Y:S01]  /*7de0*/  R2UR UR12, R64 ;  /* 0x00000000400c72ca */ /* 0x000fe200000e0000 */
[----:B------:R-:W-:Y:S02]  /*7df0*/  UIADD3 UR8, UPT, UPT, UR48, 0x2200, URZ ;  /* 0x0000220030087890 */ /* 0x000fe4000fffe0ff */
[----:B--2---:R-:W-:Y:S04]  /*7e00*/  UIADD3 UR4, UP0, UPT, UR6, 0x680, URZ ;  /* 0x0000068006047890 */ /* 0x004fe8000ff1e0ff */
[----:B------:R-:W-:Y:S09]  /*7e10*/  UIADD3.X UR5, UPT, UPT, URZ, UR7, URZ, UP0, !UPT ;  /* 0x00000007ff057290 */ /* 0x000ff200087fe4ff */
[----:B------:R2:W-:Y:S01]  /*7e20*/  UTMASTG.4D.IM2COL [UR8], [UR4] ;  /* 0x00000008040073b5 */ /* 0x0005e20008058000 */
[----:B------:R0:W-:Y:S01]  /*7e30*/  UTMACMDFLUSH ;  /* 0x00000000000079b7 */ /* 0x0001e20000000000 */
[----:B--2---:R-:W-:Y:S04]  /*7e40*/  DEPBAR.LE SB0, 0x1 ;  /* 0x000080400000791a */ /* 0x004fe80000000000 */
.L_x_120:
[----:B------:R-:W-:Y:S05]  /*7e50*/  BSYNC.RECONVERGENT B0 ;  /* 0x0000000000007941 */ /* 0x000fea0003800200 */
.L_x_119:
        /* <DEDUP_REMOVED lines=8> */
[----:B--2---:R-:W-:Y:S06]  /*7ee0*/  @!P6 BRA `(.L_x_122) ;  /* 0x000000000040e947 */ /* 0x004fec0003800000 */
        /* <DEDUP_REMOVED lines=8> */
[----:B------:R-:W2:Y:S02]  /*7f70*/  SYNCS.PHASECHK.TRANS64.TRYWAIT P0, [R3+URZ+0x80], R0 ;  /* 0x00008000030075a7 */ /* 0x000ea400080011ff */
[----:B--2---:R-:W-:Y:S05]  /*7f80*/  @!P0 BRA `(.L_x_125) ;  /* 0x0000001400848947 */ /* 0x004fea0003800000 */
.L_x_124:
[----:B------:R-:W-:Y:S05]  /*7f90*/  BSYNC B0 ;  /* 0x0000000000007941 */ /* 0x000fea0003800000 */
.L_x_123:
[----:B------:R-:W-:Y:S11]  /*7fa0*/  ISETP.NE.AND P0, PT, R74, RZ, PT ;  /* 0x000000ff4a00720c */ /* 0x000ff60003f05270 */
[----:B------:R-:W-:Y:S02]  /*7fb0*/  @!UPT UIADD3 URZ, UPT, UPT, URZ, URZ, URZ ;  /* 0x000000fffffff290 */ /* 0x000fe4000fffe0ff */
[----:B------:R-:W-:Y:S05]  /*7fc0*/  @P0 WARPSYNC.ALL ;  /* 0x0000000000000948 */ /* 0x000fea0003800000 */
[----:B------:R4:W1:Y:S04]  /*7fd0*/  @P0 LDSM.16.M88.4 R28, [R71+UR48+0x200] ;  /* 0x00020030471c083b */ /* 0x0008680008000200 */
[----:B------:R4:W1:Y:S02]  /*7fe0*/  @P0 LDSM.16.M88.4 R36, [R2+0x200] ;  /* 0x000200000224083b */ /* 0x0008640000000200 */
.L_x_122:
[----:B------:R-:W-:Y:S05]  /*7ff0*/  BSYNC B1 ;  /* 0x0000000000017941 */ /* 0x000fea0003800000 */
.L_x_121:
[----:B--2---:R-:W-:Y:S05]  /*8000*/  VIADD R0, R25, 0x60 ;  /* 0x0000006019007836 */ /* 0x004fea0000000000 */
[----:B------:R-:W-:Y:S04]  /*8010*/  SHF.R.U32.HI R0, RZ, 0x15, R0 ;  /* 0x00000015ff007819 */ /* 0x000fe80000011600 */
[----:B------:R-:W-:Y:S11]  /*8020*/  LOP3.LUT P0, RZ, R0, 0x3, R50, 0x48, !PT ;  /* 0x0000000300ff7812 */ /* 0x000ff60007804832 */
[----:B------:R-:W-:Y:S02]  /*8030*/  @!UPT UIADD3 URZ, UPT, UPT, URZ, URZ, URZ ;  /* 0x000000fffffff290 */ /* 0x000fe4000fffe0ff */
[----:B------:R-:W-:Y:S05]  /*8040*/  @!P0 BRA `(.L_x_126) ;  /* 0x0000000000408947 */ /* 0x000fea0003800000 */
[----:B------:R-:W2:Y:S01]  /*8050*/  LDCU.64 UR8, c[0x4][0x70] ;  /* 0x01000e00ff0877ac */ /* 0x000ea20008000a00 */
[----:B------:R-:W-:Y:S01]  /*8060*/  MOV R3, 0x0 ;  /* 0x0000000000037802 */ /* 0x000fe20000000f00 */
[----:B------:R-:W-:Y:S02]  /*8070*/  HFMA2 R12, -RZ, RZ, 0, 5.9604644775390625e-08 ;  /* 0x00000001ff0c7431 */ /* 0x000fe400000001ff */
[----:B-1----:R-:W-:Y:S02]  /*8080*/  IMAD.MOV.U32 R8, RZ, RZ, 0x192 ;  /* 0x00000192ff087424 */ /* 0x002fe400078e00ff */
[----:B------:R-:W-:Y:S01]  /*8090*/  IMAD.MOV.U32 R13, RZ, RZ, RZ ;  /* 0x000000ffff0d7224 */ /* 0x000fe200078e00ff */
[----:B------:R-:W1:Y:S01]  /*80a0*/  LDCU.64 UR6, c[0x4][0x78] ;  /* 0x01000f00ff0677ac */ /* 0x000e620008000a00 */
[----:B----4-:R-:W4:Y:S01]  /*80b0*/  LDC.64 R2, c[0x4][R3] ;  /* 0x0100000003027b82 */ /* 0x010f220000000a00 */
        /* <DEDUP_REMOVED lines=9> */
.L_x_126:
[----:B------:R-:W-:Y:S01]  /*8150*/  ISETP.NE.AND P0, PT, R48, RZ, PT ;  /* 0x000000ff3000720c */ /* 0x000fe20003f05270 */
[----:B------:R-:W-:Y:S05]  /*8160*/  WARPSYNC.ALL ;  /* 0x0000000000007948 */ /* 0x000fea0003800000 */
[----:B------:R-:W-:Y:S01]  /*8170*/  R2UR UR4, R25 ;  /* 0x00000000190472ca */ /* 0x000fe200000e0000 */
[----:B------:R-:W2:Y:S01]  /*8180*/  S2UR UR5, SR_CgaCtaId ;  /* 0x00000000000579c3 */ /* 0x000ea20000008800 */
[C---:B-1----:R-:W-:Y:S01]  /*8190*/  SHF.L.U32 R0, R28.reuse, 0x10, RZ ;  /* 0x000000101c007819 */ /* 0x042fe200000006ff */
[----:B------:R-:W-:Y:S01]  /*81a0*/  BSSY.RECONVERGENT B0, `(.L_x_127) ;  /* 0x0000053000007945 */ /* 0x000fe20003800200 */
[----:B----4-:R-:W-:Y:S02]  /*81b0*/  LOP3.LUT R2, R28, 0xffff0000, RZ, 0xc0, !PT ;  /* 0xffff00001c027812 */ /* 0x010fe400078ec0ff */
[C---:B------:R-:W-:Y:S02]  /*81c0*/  SHF.L.U32 R3, R29.reuse, 0x10, RZ ;  /* 0x000000101d037819 */ /* 0x040fe400000006ff */
[----:B------:R-:W-:Y:S02]  /*81d0*/  LOP3.LUT R20, R29, 0xffff0000, RZ, 0xc0, !PT ;  /* 0xffff00001d147812 */ /* 0x000fe400078ec0ff */
[C---:B------:R-:W-:Y:S02]  /*81e0*/  SHF.L.U32 R21, R30.reuse, 0x10, RZ ;  /* 0x000000101e157819 */ /* 0x040fe400000006ff */
[----:B------:R-:W-:Y:S01]  /*81f0*/  LOP3.LUT R25, R30, 0xffff0000, RZ, 0xc0, !PT ;  /* 0xffff00001e197812 */ /* 0x000fe200078ec0ff */
[----:B------:R-:W1:Y:S01]  /*8200*/  LDTM.16dp256bit.x4 R4, tmem[UR4+0x60] ;  /* 0x00006004000479ee */ /* 0x000e620008120000 */
[----:B------:R-:W-:Y:S01]  /*8210*/  R2UR UR4, R70 ;  /* 0x00000000460472ca */ /* 0x000fe200000e0000 */
[----:B------:R-:W-:Y:S01]  /*8220*/  NOP ;  /* 0x0000000000007918 */ /* 0x000fe20000000000 */
[C---:B------:R-:W-:Y:S02]  /*8230*/  SHF.L.U32 R26, R31.reuse, 0x10, RZ ;  /* 0x000000101f1a7819 */ /* 0x040fe400000006ff */
[----:B------:R-:W-:Y:S02]  /*8240*/  LOP3.LUT R28, R31, 0xffff0000, RZ, 0xc0, !PT ;  /* 0xffff00001f1c7812 */ /* 0x000fe400078ec0ff */
[C---:B------:R-:W-:Y:S02]  /*8250*/  SHF.L.U32 R29, R36.reuse, 0x10, RZ ;  /* 0x00000010241d7819 */ /* 0x040fe400000006ff */
[----:B------:R-:W-:Y:S02]  /*8260*/  LOP3.LUT R30, R36, 0xffff0000, RZ, 0xc0, !PT ;  /* 0xffff0000241e7812 */ /* 0x000fe400078ec0ff */
[C---:B------:R-:W-:Y:S02]  /*8270*/  SHF.L.U32 R31, R37.reuse, 0x10, RZ ;  /* 0x00000010251f7819 */ /* 0x040fe400000006ff */
[----:B------:R-:W-:Y:S01]  /*8280*/  LOP3.LUT R32, R37, 0xffff0000, RZ, 0xc0, !PT ;  /* 0xffff000025207812 */ /* 0x000fe200078ec0ff */
[----:B------:R-:W-:Y:S01]  /*8290*/  UIADD3 UR4, UPT, UPT, UR4, 0xf0, URZ ;  /* 0x000000f004047890 */ /* 0x000fe2000fffe0ff */
[C---:B------:R-:W-:Y:S02]  /*82a0*/  SHF.L.U32 R33, R38.reuse, 0x10, RZ ;  /* 0x0000001026217819 */ /* 0x040fe400000006ff */
[----:B------:R-:W-:Y:S02]  /*82b0*/  LOP3.LUT R34, R38, 0xffff0000, RZ, 0xc0, !PT ;  /* 0xffff000026227812 */ /* 0x000fe400078ec0ff */
[C---:B------:R-:W-:Y:S02]  /*82c0*/  SHF.L.U32 R35, R39.reuse, 0x10, RZ ;  /* 0x0000001027237819 */ /* 0x040fe400000006ff */
[----:B------:R-:W-:Y:S01]  /*82d0*/  LOP3.LUT R36, R39, 0xffff0000, RZ, 0xc0, !PT ;  /* 0xffff000027247812 */ /* 0x000fe200078ec0ff */
[C---:B-1----:R-:W-:Y:S01]  /*82e0*/  FMUL R4, R24.reuse, R4 ;  /* 0x0000000418047220 */ /* 0x042fe20000400000 */
[----:B--2---:R-:W-:Y:S01]  /*82f0*/  UPRMT UR4, UR5, 0x654, UR4 ;  /* 0x0000065405047896 */ /* 0x004fe20008000004 */
[C---:B------:R-:W-:Y:S01]  /*8300*/  FMUL R5, R24.reuse, R5 ;  /* 0x0000000518057220 */ /* 0x040fe20000400000 */
[C---:B------:R-:W-:Y:S01]  /*8310*/  FMUL R6, R24.reuse, R6 ;  /* 0x0000000618067220 */ /* 0x040fe20000400000 */
[C---:B------:R-:W-:Y:S01]  /*8320*/  FFMA R4, R27.reuse, R0, R4 ;  /* 0x000000001b047223 */ /* 0x040fe20000000004 */
[C---:B------:R-:W-:Y:S01]  /*8330*/  FMUL R7, R24.reuse, R7 ;  /* 0x0000000718077220 */ /* 0x040fe20000400000 */
[C---:B------:R-:W-:Y:S01]  /*8340*/  FFMA R5, R27.reuse, R2, R5 ;  /* 0x000000021b057223 */ /* 0x040fe20000000005 */
[C---:B------:R-:W-:Y:S01]  /*8350*/  FFMA R6, R27.reuse, R3, R6 ;  /* 0x000000031b067223 */ /* 0x040fe20000000006 */
[C---:B------:R-:W-:Y:S01]  /*8360*/  FMUL R8, R24.reuse, R8 ;  /* 0x0000000818087220 */ /* 0x040fe20000400000 */
[----:B------:R-:W-:Y:S01]  /*8370*/  FFMA R7, R27, R20, R7 ;  /* 0x000000141b077223 */ /* 0x000fe20000000007 */
[----:B------:R-:W-:Y:S01]  /*8380*/  SYNCS.ARRIVE.TRANS64.RED.A1T0 RZ, [UR4], RZ ;  /* 0x000000ffffff79a7 */ /* 0x000fe20008100404 */
[----:B------:R-:W-:Y:S01]  /*8390*/  F2FP.BF16.F32.PACK_AB R4, R5, R4 ;  /* 0x000000040504723e */ /* 0x000fe200000010ff */
[----:B------:R-:W-:Y:S01]  /*83a0*/  FFMA R8, R27, R21, R8 ;  /* 0x000000151b087223 */ /* 0x000fe20000000008 */
[C---:B------:R-:W-:Y:S01]  /*83b0*/  FMUL R9, R24.reuse, R9 ;  /* 0x0000000918097220 */ /* 0x040fe20000400000 */
[----:B------:R-:W-:Y:S01]  /*83c0*/  F2FP.BF16.F32.PACK_AB R5, R7, R6 ;  /* 0x000000060705723e */ /* 0x000fe200000010ff */
[C---:B------:R-:W-:Y:S01]  /*83d0*/  FMUL R0, R24.reuse, R10 ;  /* 0x0000000a18007220 */ /* 0x040fe20000400000 */
[C---:B------:R-:W-:Y:S01]  /*83e0*/  FMUL R2, R24.reuse, R11 ;  /* 0x0000000b18027220 */ /* 0x040fe20000400000 */
[C---:B------:R-:W-:Y:S01]  /*83f0*/  FMUL R3, R24.reuse, R12 ;  /* 0x0000000c18037220 */ /* 0x040fe20000400000 */
[C---:B------:R-:W-:Y:S01]  /*8400*/  FFMA R9, R27.reuse, R25, R9 ;  /* 0x000000191b097223 */ /* 0x040fe20000000009 */
[C---:B------:R-:W-:Y:S01]  /*8410*/  FMUL R10, R24.reuse, R13 ;  /* 0x0000000d180a7220 */ /* 0x040fe20000400000 */
[C---:B------:R-:W-:Y:S01]  /*8420*/  FFMA R0, R27.reuse, R26, R0 ;  /* 0x0000001a1b007223 */ /* 0x040fe20000000000 */
[C---:B------:R-:W-:Y:S01]  /*8430*/  FMUL R11, R24.reuse, R14 ;  /* 0x0000000e180b7220 */ /* 0x040fe20000400000 */
[C---:B------:R-:W-:Y:S01]  /*8440*/  FFMA R2, R27.reuse, R28, R2 ;  /* 0x0000001c1b027223 */ /* 0x040fe20000000002 */
[C---:B------:R-:W-:Y:S01]  /*8450*/  FMUL R15, R24.reuse, R15 ;  /* 0x0000000f180f7220 */ /* 0x040fe20000400000 */
[C---:B------:R-:W-:Y:S01]  /*8460*/  FMUL R12, R24.reuse, R16 ;  /* 0x00000010180c7220 */ /* 0x040fe20000400000 */
[C---:B------:R-:W-:Y:S01]  /*8470*/  FFMA R3, R27.reuse, R29, R3 ;  /* 0x0000001d1b037223 */ /* 0x040fe20000000003 */
[C---:B------:R-:W-:Y:S01]  /*8480*/  FMUL R13, R24.reuse, R17 ;  /* 0x00000011180d7220 */ /* 0x040fe20000400000 */
[C---:B------:R-:W-:Y:S01]  /*8490*/  FFMA R10, R27.reuse, R30, R10 ;  /* 0x0000001e1b0a7223 */ /* 0x040fe2000000000a */
[C---:B------:R-:W-:Y:S01]  /*84a0*/  FMUL R14, R24.reuse, R18 ;  /* 0x00000012180e7220 */ /* 0x040fe20000400000 */
[C---:B------:R-:W-:Y:S01]  /*84b0*/  FFMA R11, R27.reuse, R31, R11 ;  /* 0x0000001f1b0b7223 */ /* 0x040fe2000000000b */
[C---:B------:R-:W-:Y:S01]  /*84c0*/  FFMA R15, R27.reuse, R32, R15 ;  /* 0x000000201b0f7223 */ /* 0x040fe2000000000f */
[----:B------:R-:W-:Y:S01]  /*84d0*/  FMUL R19, R24, R19 ;  /* 0x0000001318137220 */ /* 0x000fe20000400000 */
[C---:B------:R-:W-:Y:S01]  /*84e0*/  FFMA R12, R27.reuse, R33, R12 ;  /* 0x000000211b0c7223 */ /* 0x040fe2000000000c */
[C---:B------:R-:W-:Y:S01]  /*84f0*/  FFMA R13, R27.reuse, R34, R13 ;  /* 0x000000221b0d7223 */ /* 0x040fe2000000000d */
[C---:B------:R-:W-:Y:S01]  /*8500*/  FFMA R14, R27.reuse, R35, R14 ;  /* 0x000000231b0e7223 */ /* 0x040fe2000000000e */
[----:B------:R-:W-:Y:S01]  /*8510*/  FFMA R19, R27, R36, R19 ;  /* 0x000000241b137223 */ /* 0x000fe20000000013 */
[----:B------:R-:W-:Y:S02]  /*8520*/  F2FP.BF16.F32.PACK_AB R6, R9, R8 ;  /* 0x000000080906723e */ /* 0x000fe400000010ff */
[----:B------:R-:W-:Y:S02]  /*8530*/  F2FP.BF16.F32.PACK_AB R7, R2, R0 ;  /* 0x000000000207723e */ /* 0x000fe400000010ff */
[----:B------:R-:W-:Y:S02]  /*8540*/  F2FP.BF16.F32.PACK_AB R16, R10, R3 ;  /* 0x000000030a10723e */ /* 0x000fe400000010ff */
        /* <DEDUP_REMOVED lines=24> */
.L_x_128:
[----:B------:R-:W-:Y:S05]  /*86d0*/  BSYNC.RECONVERGENT B0 ;  /* 0x0000000000007941 */ /* 0x000fea0003800200 */
.L_x_127:
[----:B------:R-:W-:Y:S01]  /*86e0*/  BAR.SYNC.DEFER_BLOCKING 0x1, 0x80 ;  /* 0x0042000000007b1d */ /* 0x000fe20000010000 */
[----:B------:R-:W-:Y:S01]  /*86f0*/  UISETP.NE.AND UP0, UPT, UR52, -0x4, UPT ;  /* 0xfffffffc3400788c */ /* 0x000fe2000bf05270 */
[----:B------:R-:W-:Y:S08]  /*8700*/  IADD3 R22, PT, PT, R22, 0x1, RZ ;  /* 0x0000000116167810 */ /* 0x000ff00007ffe0ff */
[----:B------:R-:W-:Y:S05]  /*8710*/  BRA.U !UP0, `(.L_x_129) ;  /* 0x0000000108247547 */ /* 0x000fea000b800000 */
[----:B------:R-:W-:Y:S01]  /*8720*/  ISETP.NE.AND P0, PT, R67, RZ, PT ;  /* 0x000000ff4300720c */ /* 0x000fe20003f05270 */
[----:B------:R-:W-:Y:S01]  /*8730*/  IMAD.U32 R0, RZ, RZ, UR49 ;  /* 0x00000031ff007e24 */ /* 0x000fe2000f8e00ff */
[----:B------:R-:W-:Y:S04]  /*8740*/  UIADD3 UR4, UPT, UPT, UR49, 0x1, URZ ;  /* 0x0000000131047890 */ /* 0x000fe8000fffe0ff */
[----:B------:R-:W-:Y:S04]  /*8750*/  UISETP.NE.AND UP0, UPT, UR4, 0x4, UPT ;  /* 0x000000040400788c */ /* 0x000fe8000bf05270 */
[----:B------:R-:W-:Y:S03]  /*8760*/  USEL UR49, UR4, URZ, UP0 ;  /* 0x000000ff04317287 */ /* 0x000fe60008000000 */
[----:B------:R-:W-:Y:S05]  /*8770*/  @P0 LEA R0, R0, UR48, 0x3 ;  /* 0x0000003000000c11 */ /* 0x000fea000f8e18ff */
[----:B------:R-:W-:Y:S05]  /*8780*/  @P0 VIADD R0, R0, 0xa0 ;  /* 0x000000a000000836 */ /* 0x000fea0000000000 */
[----:B------:R-:W-:Y:S04]  /*8790*/  @P0 PRMT R0, R75, 0x654, R0 ;  /* 0x000006544b000816 */ /* 0x000fe80000000000 */
[----:B------:R2:W-:Y:S03]  /*87a0*/  @P0 SYNCS.ARRIVE.TRANS64.RED.A1T0 RZ, [R0+URZ], RZ ;  /* 0x000000ff00ff09a7 */ /* 0x0005e600081004ff */
.L_x_129:
[----:B------:R-:W-:Y:S01]  /*87b0*/  R2UR UR4, R59 ;  /* 0x000000003b0472ca */ /* 0x000fe200000e0000 */
[----:B------:R-:W-:Y:S01]  /*87c0*/  UISETP.NE.AND UP0, UPT, UR61, URZ, UPT ;  /* 0x000000ff3d00728c */ /* 0x000fe2000bf05270 */
[----:B------:R-:W-:Y:S01]  /*87d0*/  ISETP.NE.AND P0, PT, R22, 0x2, PT ;  /* 0x000000021600780c */ /* 0x000fe20003f05270 */
[----:B------:R-:W-:Y:S01]  /*87e0*/  UIADD3 UR21, UPT, UPT, UR36, UR63, URZ ;  /* 0x0000003f24157290 */ /* 0x000fe2000fffe0ff */
[----:B------:R-:W-:Y:S01]  /*87f0*/  LOP3.LUT R44, R44, 0x1, RZ, 0x3c, !PT ;  /* 0x000000012c2c7812 */ /* 0x000fe200078e3cff */
[----:B------:R-:W-:Y:S01]  /*8800*/  UIADD3 UR52, UPT, UPT, UR52, 0x4, URZ ;  /* 0x0000000434347890 */ /* 0x000fe2000fffe0ff */
[----:B--2---:R-:W-:Y:S01]  /*8810*/  SEL R0, RZ, 0x1, P0 ;  /* 0x00000001ff007807 */ /* 0x004fe20000000000 */
[----:B------:R-:W-:Y:S01]  /*8820*/  UMOV UR51, UR62 ;  /* 0x0000003e00337c82 */ /* 0x000fe20008000000 */
[----:B------:R-:W-:Y:S02]  /*8830*/  SEL R22, R22, RZ, P0 ;  /* 0x000000ff16167207 */ /* 0x000fe40000000000 */
[----:B------:R-:W-:Y:S03]  /*8840*/  LOP3.LUT R45, R45, R0, RZ, 0x3c, !PT ;  /* 0x000000002d2d7212 */ /* 0x000fe600078e3cff */
[----:B------:R-:W-:Y:S01]  /*8850*/  UIADD3 UR50, UPT, UPT, UR37, UR4, URZ ;  /* 0x0000000425327290 */ /* 0x000fe2000fffe0ff */
[----:B------:R-:W-:Y:S11]  /*8860*/  BRA.U UP0, `(.L_x_130) ;  /* 0xffffffcd00607547 */ /* 0x000ff6000b83ffff */
[----:B------:R-:W-:-:S13]  /*8870*/  R2UR UR4, R60 ;  /* 0x000000003c0472ca */ /* 0x000fda00000e0000 */
[----:B------:R-:W-:-:S09]  /*8880*/  UISETP.NE.AND UP0, UPT, UR4, URZ, UPT ;  /* 0x000000ff0400728c */ /* 0x000fd2000bf05270 */
[----:B------:R-:W-:Y:S05]  /*8890*/  BRA.U !UP0, `(.L_x_131) ;  /* 0x0000000108487547 */ /* 0x000fea000b800000 */
[----:B------:R-:W2:Y:S02]  /*88a0*/  LDCU.64 UR4, c[0x0][0x890] ;  /* 0x00011200ff0477ac */ /* 0x000ea40008000a00 */
[----:B--2---:R-:W-:-:S04]  /*88b0*/  UISETP.NE.U32.AND UP0, UPT, UR4, URZ, UPT ;  /* 0x000000ff0400728c */ /* 0x004fc8000bf05070 */
[----:B------:R-:W-:-:S09]  /*88c0*/  UISETP.NE.AND.EX UP0, UPT, UR5, URZ, UPT, UP0 ;  /* 0x000000ff0500728c */ /* 0x000fd2000bf05300 */
[----:B------:R-:W-:Y:S05]  /*88d0*/  BRA.U UP0, `(.L_x_132) ;  /* 0x00000001000c7547 */ /* 0x000fea000b800000 */
[----:B------:R-:W-:-:S13]  /*88e0*/  FSETP.NEU.AND P0, PT, R27, RZ, PT ;  /* 0x000000ff1b00720b */ /* 0x000fda0003f0d000 */
[----:B------:R-:W-:Y:S05]  /*88f0*/  @!P0 EXIT ;  /* 0x000000000000894d */ /* 0x000fea0003800000 */
[----:B------:R-:W-:Y:S05]  /*8900*/  BRA `(.L_x_131) ;  /* 0x00000000002c7947 */ /* 0x000fea0003800000 */
.L_x_132:
[----:B------:R-:W-:Y:S01]  /*8910*/  ISETP.NE.AND P0, PT, R66, RZ, PT ;  /* 0x000000ff4200720c */ /* 0x000fe20003f05270 */
[----:B------:R-:W-:-:S12]  /*8920*/  BSSY.RECONVERGENT B0, `(.L_x_131) ;  /* 0x0000009000007945 */ /* 0x000fd80003800200 */
[----:B------:R-:W-:Y:S05]  /*8930*/  @P0 BRA `(.L_x_133) ;  /* 0x0000000000140947 */ /* 0x000fea0003800000 */
[----:B------:R-:W2:Y:S02]  /*8940*/  LDCU.64 UR4, c[0x0][0x888] ;  /* 0x00011100ff0477ac */ /* 0x000ea40008000a00 */
[----:B--2---:R-:W-:-:S04]  /*8950*/  ISETP.NE.U32.AND P0, PT, RZ, UR4, PT ;  /* 0x00000004ff007c0c */ /* 0x004fc8000bf05070 */
[----:B------:R-:W-:-:S13]  /*8960*/  ISETP.NE.AND.EX P0, PT, RZ, UR5, PT, P0 ;  /* 0x00000005ff007c0c */ /* 0x000fda000bf05300 */
[----:B------:R-:W-:Y:S05]  /*8970*/  @!P0 EXIT ;  /* 0x000000000000894d */ /* 0x000fea0003800000 */
[----:B------:R-:W-:Y:S05]  /*8980*/  BRA `(.L_x_134) ;  /* 0x0000000000087947 */ /* 0x000fea0003800000 */
.L_x_133:
[----:B------:R-:W-:-:S13]  /*8990*/  FSETP.NEU.AND P0, PT, R27, RZ, PT ;  /* 0x000000ff1b00720b */ /* 0x000fda0003f0d000 */
[----:B------:R-:W-:Y:S05]  /*89a0*/  @!P0 EXIT ;  /* 0x000000000000894d */ /* 0x000fea0003800000 */
.L_x_134:
[----:B------:R-:W-:Y:S05]  /*89b0*/  BSYNC.RECONVERGENT B0 ;  /* 0x0000000000007941 */ /* 0x000fea0003800200 */
.L_x_131:
[----:B------:R-:W2:Y:S01]  /*89c0*/  S2UR UR5, SR_CgaCtaId ;  /* 0x00000000000579c3 */ /* 0x000ea20000008800 */
[----:B------:R-:W-:Y:S01]  /*89d0*/  ULEA UR4, UR49, UR48, 0x3 ;  /* 0x0000003031047291 */ /* 0x000fe2000f8e18ff */
[----:B------:R-:W-:-:S04]  /*89e0*/  DEPBAR.LE SB0, 0x0 ;  /* 0x000080000000791a */ /* 0x000fc80000000000 */
[----:B------:R-:W-:-:S04]  /*89f0*/  UIADD3 UR4, UPT, UPT, UR4, 0xa0, URZ ;  /* 0x000000a004047890 */ /* 0x000fc8000fffe0ff */
[----:B--2---:R-:W-:-:S09]  /*8a00*/  UPRMT UR4, UR5, 0x654, UR4 ;  /* 0x0000065405047896 */ /* 0x004fd20008000004 */
[----:B------:R-:W-:Y:S01]  /*8a10*/  SYNCS.ARRIVE.TRANS64.RED.A1T0 RZ, [UR4], RZ ;  /* 0x000000ffffff79a7 */ /* 0x000fe20008100404 */
[----:B------:R-:W-:Y:S05]  /*8a20*/  EXIT ;  /* 0x000000000000794d */ /* 0x000fea0003800000 */
.L_x_25:
[----:B------:R-:W-:Y:S07]  /*8a30*/  MOV R0, UR9 ;  /* 0x0000000900007c02 */ /* 0x000fee0008000f00 */
.L_x_135:
[----:B-1----:R1:W2:Y:S02]  /*8a40*/  SYNCS.PHASECHK.TRANS64.TRYWAIT P0, [R0+URZ+0x40], R5 ;  /* 0x00004005000075a7 */ /* 0x0022a400080011ff */
[----:B--2---:R-:W-:Y:S05]  /*8a50*/  @!P0 NANOSLEEP.SYNCS 0x989680 ;  /* 0x009896800000895d */ /* 0x004fea0003900000 */
[----:B------:R-:W2:Y:S02]  /*8a60*/  @!P0 SYNCS.PHASECHK.TRANS64 P0, [R0+URZ+0x40], R5 ;  /* 0x00004005000085a7 */ /* 0x000ea400080010ff */
[----:B--2---:R-:W-:Y:S05]  /*8a70*/  @!P0 BRA `(.L_x_135) ;  /* 0xfffffffc00f08947 */ /* 0x004fea000383ffff */
[----:B------:R-:W-:Y:S05]  /*8a80*/  BRA `(.L_x_24) ;  /* 0xffffff8c00f87947 */ /* 0x000fea000383ffff */
.L_x_32:
[----:B------:R-:W-:Y:S07]  /*8a90*/  MOV R0, UR9 ;  /* 0x0000000900007c02 */ /* 0x000fee0008000f00 */
.L_x_136:
[----:B-1----:R1:W2:Y:S02]  /*8aa0*/  SYNCS.PHASECHK.TRANS64.TRYWAIT P0, [R0+URZ+0x40], R5 ;  /* 0x00004005000075a7 */ /* 0x0022a400080011ff */
[----:B--2---:R-:W-:Y:S05]  /*8ab0*/  @!P0 NANOSLEEP.SYNCS 0x989680 ;  /* 0x009896800000895d */ /* 0x004fea0003900000 */
[----:B------:R-:W2:Y:S02]  /*8ac0*/  @!P0 SYNCS.PHASECHK.TRANS64 P0, [R0+URZ+0x40], R5 ;  /* 0x00004005000085a7 */ /* 0x000ea400080010ff */
[----:B--2---:R-:W-:Y:S05]  /*8ad0*/  @!P0 BRA `(.L_x_136) ;  /* 0xfffffffc00f08947 */ /* 0x004fea000383ffff */
[----:B------:R-:W-:Y:S05]  /*8ae0*/  BRA `(.L_x_31) ;  /* 0xffffff9400447947 */ /* 0x000fea000383ffff */
.L_x_37:
[----:B------:R-:W-:-:S07]  /*8af0*/  MOV R0, UR31 ;  /* 0x0000001f00007c02 */ /* 0x000fce0008000f00 */
.L_x_137:
[----:B-1----:R1:W2:Y:S02]  /*8b00*/  SYNCS.PHASECHK.TRANS64.TRYWAIT P0, [R0+URZ+0xd0], R4 ;  /* 0x0000d004000075a7 */ /* 0x0022a400080011ff */
[----:B--2---:R-:W-:Y:S05]  /*8b10*/  @!P0 NANOSLEEP.SYNCS 0x989680 ;  /* 0x009896800000895d */ /* 0x004fea0003900000 */
[----:B------:R-:W2:Y:S02]  /*8b20*/  @!P0 SYNCS.PHASECHK.TRANS64 P0, [R0+URZ+0xd0], R4 ;  /* 0x0000d004000085a7 */ /* 0x000ea400080010ff */
[----:B--2---:R-:W-:Y:S05]  /*8b30*/  @!P0 BRA `(.L_x_137) ;  /* 0xfffffffc00f08947 */ /* 0x004fea000383ffff */
[----:B------:R-:W-:Y:S05]  /*8b40*/  BRA `(.L_x_138) ;  /* 0xffffff9800087947 */ /* 0x000fea000383ffff */
.L_x_41:
[----:B------:R-:W-:-:S07]  /*8b50*/  MOV R0, UR4 ;  /* 0x0000000400007c02 */ /* 0x000fce0008000f00 */
.L_x_139:
[----:B-1----:R1:W2:Y:S02]  /*8b60*/  SYNCS.PHASECHK.TRANS64.TRYWAIT P0, [R0+URZ], R2 ;  /* 0x00000002000075a7 */ /* 0x0022a400080011ff */
[----:B--2---:R-:W-:Y:S05]  /*8b70*/  @!P0 NANOSLEEP.SYNCS 0x989680 ;  /* 0x009896800000895d */ /* 0x004fea0003900000 */
[----:B------:R-:W2:Y:S02]  /*8b80*/  @!P0 SYNCS.PHASECHK.TRANS64 P0, [R0+URZ], R2 ;  /* 0x00000002000085a7 */ /* 0x000ea400080010ff */
[----:B--2---:R-:W-:Y:S05]  /*8b90*/  @!P0 BRA `(.L_x_139) ;  /* 0xfffffffc00f08947 */ /* 0x004fea000383ffff */
[----:B------:R-:W-:Y:S05]  /*8ba0*/  BRA `(.L_x_140) ;  /* 0xffffff9c00987947 */ /* 0x000fea000383ffff */
.L_x_42:
[----:B------:R-:W-:-:S07]  /*8bb0*/  MOV R0, UR5 ;  /* 0x0000000500007c02 */ /* 0x000fce0008000f00 */
.L_x_141:
[----:B-1----:R1:W2:Y:S02]  /*8bc0*/  SYNCS.PHASECHK.TRANS64.TRYWAIT P0, [R0+URZ], R3 ;  /* 0x00000003000075a7 */ /* 0x0022a400080011ff */
[----:B--2---:R-:W-:Y:S05]  /*8bd0*/  @!P0 NANOSLEEP.SYNCS 0x989680 ;  /* 0x009896800000895d */ /* 0x004fea0003900000 */
[----:B------:R-:W2:Y:S02]  /*8be0*/  @!P0 SYNCS.PHASECHK.TRANS64 P0, [R0+URZ], R3 ;  /* 0x00000003000085a7 */ /* 0x000ea400080010ff */
[----:B--2---:R-:W-:Y:S05]  /*8bf0*/  @!P0 BRA `(.L_x_141) ;  /* 0xfffffffc00f08947 */ /* 0x004fea000383ffff */
[----:B------:R-:W-:Y:S05]  /*8c00*/  BRA `(.L_x_142) ;  /* 0xffffff9c00a47947 */ /* 0x000fea000383ffff */
.L_x_43:
[----:B------:R-:W-:-:S07]  /*8c10*/  MOV R0, UR5 ;  /* 0x0000000500007c02 */ /* 0x000fce0008000f00 */
.L_x_143:
[----:B-1----:R1:W2:Y:S02]  /*8c20*/  SYNCS.PHASECHK.TRANS64.TRYWAIT P0, [R0+URZ], R3 ;  /* 0x00000003000075a7 */ /* 0x0022a400080011ff */
[----:B--2---:R-:W-:Y:S05]  /*8c30*/  @!P0 NANOSLEEP.SYNCS 0x989680 ;  /* 0x009896800000895d */ /* 0x004fea0003900000 */
[----:B------:R-:W2:Y:S02]  /*8c40*/  @!P0 SYNCS.PHASECHK.TRANS64 P0, [R0+URZ], R3 ;  /* 0x00000003000085a7 */ /* 0x000ea400080010ff */
[----:B--2---:R-:W-:Y:S05]  /*8c50*/  @!P0 BRA `(.L_x_143) ;  /* 0xfffffffc00f08947 */ /* 0x004fea000383ffff */
[----:B------:R-:W-:Y:S05]  /*8c60*/  BRA `(.L_x_144) ;  /* 0xffffff9c00b07947 */ /* 0x000fea000383ffff */
.L_x_44:
[----:B------:R-:W-:-:S07]  /*8c70*/  MOV R0, UR5 ;  /* 0x0000000500007c02 */ /* 0x000fce0008000f00 */
.L_x_145:
[----:B-1----:R1:W2:Y:S02]  /*8c80*/  SYNCS.PHASECHK.TRANS64.TRYWAIT P0, [R0+URZ], R3 ;  /* 0x00000003000075a7 */ /* 0x0022a400080011ff */
[----:B--2---:R-:W-:Y:S05]  /*8c90*/  @!P0 NANOSLEEP.SYNCS 0x989680 ;  /* 0x009896800000895d */ /* 0x004fea0003900000 */
[----:B------:R-:W2:Y:S02]  /*8ca0*/  @!P0 SYNCS.PHASECHK.TRANS64 P0, [R0+URZ], R3 ;  /* 0x00000003000085a7 */ /* 0x000ea400080010ff */
[----:B--2---:R-:W-:Y:S05]  /*8cb0*/  @!P0 BRA `(.L_x_145) ;  /* 0xfffffffc00f08947 */ /* 0x004fea000383ffff */
[----:B------:R-:W-:Y:S05]  /*8cc0*/  BRA `(.L_x_146) ;  /* 0xffffff9c00bc7947 */ /* 0x000fea000383ffff */
.L_x_45:
[----:B------:R-:W-:-:S07]  /*8cd0*/  MOV R0, UR5 ;  /* 0x0000000500007c02 */ /* 0x000fce0008000f00 */
.L_x_147:
[----:B-1----:R1:W2:Y:S02]  /*8ce0*/  SYNCS.PHASECHK.TRANS64.TRYWAIT P0, [R0+URZ], R3 ;  /* 0x00000003000075a7 */ /* 0x0022a400080011ff */
[----:B--2---:R-:W-:Y:S05]  /*8cf0*/  @!P0 NANOSLEEP.SYNCS 0x989680 ;  /* 0x009896800000895d */ /* 0x004fea0003900000 */
[----:B------:R-:W2:Y:S02]  /*8d00*/  @!P0 SYNCS.PHASECHK.TRANS64 P0, [R0+URZ], R3 ;  /* 0x00000003000085a7 */ /* 0x000ea400080010ff */
[----:B--2---:R-:W-:Y:S05]  /*8d10*/  @!P0 BRA `(.L_x_147) ;  /* 0xfffffffc00f08947 */ /* 0x004fea000383ffff */
[----:B------:R-:W-:Y:S05]  /*8d20*/  BRA `(.L_x_148) ;  /* 0xffffff9c00c87947 */ /* 0x000fea000383ffff */
.L_x_46:
[----:B------:R-:W-:-:S07]  /*8d30*/  MOV R0, UR5 ;  /* 0x0000000500007c02 */ /* 0x000fce0008000f00 */
.L_x_149:
[----:B-1----:R1:W2:Y:S02]  /*8d40*/  SYNCS.PHASECHK.TRANS64.TRYWAIT P0, [R0+URZ], R3 ;  /* 0x00000003000075a7 */ /* 0x0022a400080011ff */
[----:B--2---:R-:W-:Y:S05]  /*8d50*/  @!P0 NANOSLEEP.SYNCS 0x989680 ;  /* 0x009896800000895d */ /* 0x004fea0003900000 */
[----:B------:R-:W2:Y:S02]  /*8d60*/  @!P0 SYNCS.PHASECHK.TRANS64 P0, [R0+URZ], R3 ;  /* 0x00000003000085a7 */ /* 0x000ea400080010ff */
[----:B--2---:R-:W-:Y:S05]  /*8d70*/  @!P0 BRA `(.L_x_149) ;  /* 0xfffffffc00f08947 */ /* 0x004fea000383ffff */
[----:B------:R-:W-:Y:S05]  /*8d80*/  BRA `(.L_x_150) ;  /* 0xffffff9c00d47947 */ /* 0x000fea000383ffff */
.L_x_47:
[----:B------:R-:W-:-:S07]  /*8d90*/  MOV R0, UR5 ;  /* 0x0000000500007c02 */ /* 0x000fce0008000f00 */
.L_x_151:
[----:B-1----:R1:W2:Y:S02]  /*8da0*/  SYNCS.PHASECHK.TRANS64.TRYWAIT P0, [R0+URZ], R3 ;  /* 0x00000003000075a7 */ /* 0x0022a400080011ff */
[----:B--2---:R-:W-:Y:S05]  /*8db0*/  @!P0 NANOSLEEP.SYNCS 0x989680 ;  /* 0x009896800000895d */ /* 0x004fea0003900000 */
[----:B------:R-:W2:Y:S02]  /*8dc0*/  @!P0 SYNCS.PHASECHK.TRANS64 P0, [R0+URZ], R3 ;  /* 0x00000003000085a7 */ /* 0x000ea400080010ff */
[----:B--2---:R-:W-:Y:S05]  /*8dd0*/  @!P0 BRA `(.L_x_151) ;  /* 0xfffffffc00f08947 */ /* 0x004fea000383ffff */
[----:B------:R-:W-:Y:S05]  /*8de0*/  BRA `(.L_x_152) ;  /* 0xffffff9c00e07947 */ /* 0x000fea000383ffff */
.L_x_50:
[----:B------:R-:W-:-:S07]  /*8df0*/  MOV R4, UR4 ;  /* 0x0000000400047c02 */ /* 0x000fce0008000f00 */
.L_x_153:
[----:B--2---:R2:W3:Y:S02]  /*8e00*/  SYNCS.PHASECHK.TRANS64.TRYWAIT P1, [R4+URZ+0xd8], R6 ;  /* 0x0000d806040075a7 */ /* 0x0044e400080211ff */
[----:B---3--:R-:W-:Y:S05]  /*8e10*/  @!P1 NANOSLEEP.SYNCS 0x989680 ;  /* 0x009896800000995d */ /* 0x008fea0003900000 */
[----:B------:R-:W3:Y:S02]  /*8e20*/  @!P1 SYNCS.PHASECHK.TRANS64 P1, [R4+URZ+0xd8], R6 ;  /* 0x0000d806040095a7 */ /* 0x000ee400080210ff */
[----:B---3--:R-:W-:Y:S05]  /*8e30*/  @!P1 BRA `(.L_x_153) ;  /* 0xfffffffc00f09947 */ /* 0x008fea000383ffff */
[----:B------:R-:W-:Y:S05]  /*8e40*/  BRA `(.L_x_154) ;  /* 0xffffffa0004c7947 */ /* 0x000fea000383ffff */
.L_x_51:
[----:B--2---:R-:W-:-:S07]  /*8e50*/  MOV R4, UR4 ;  /* 0x0000000400047c02 */ /* 0x004fce0008000f00 */
.L_x_155:
[----:B--2---:R2:W3:Y:S02]  /*8e60*/  SYNCS.PHASECHK.TRANS64.TRYWAIT P1, [R4+URZ+0xd0], R5 ;  /* 0x0000d005040075a7 */ /* 0x0044e400080211ff */
[----:B---3--:R-:W-:Y:S05]  /*8e70*/  @!P1 NANOSLEEP.SYNCS 0x989680 ;  /* 0x009896800000995d */ /* 0x008fea0003900000 */
[----:B------:R-:W3:Y:S02]  /*8e80*/  @!P1 SYNCS.PHASECHK.TRANS64 P1, [R4+URZ+0xd0], R5 ;  /* 0x0000d005040095a7 */ /* 0x000ee400080210ff */
[----:B---3--:R-:W-:Y:S05]  /*8e90*/  @!P1 BRA `(.L_x_155) ;  /* 0xfffffffc00f09947 */ /* 0x008fea000383ffff */
[----:B------:R-:W-:Y:S05]  /*8ea0*/  BRA `(.L_x_156) ;  /* 0xffffffa000547947 */ /* 0x000fea000383ffff */
.L_x_59:
[----:B------:R-:W-:-:S07]  /*8eb0*/  MOV R0, UR20 ;  /* 0x0000001400007c02 */ /* 0x000fce0008000f00 */
.L_x_157:
[----:B--2---:R2:W3:Y:S02]  /*8ec0*/  SYNCS.PHASECHK.TRANS64.TRYWAIT P0, [R0+URZ+0xd0], R4 ;  /* 0x0000d004000075a7 */ /* 0x0044e400080011ff */
[----:B---3--:R-:W-:Y:S05]  /*8ed0*/  @!P0 NANOSLEEP.SYNCS 0x989680 ;  /* 0x009896800000895d */ /* 0x008fea0003900000 */
[----:B------:R-:W3:Y:S02]  /*8ee0*/  @!P0 SYNCS.PHASECHK.TRANS64 P0, [R0+URZ+0xd0], R4 ;  /* 0x0000d004000085a7 */ /* 0x000ee400080010ff */
[----:B---3--:R-:W-:Y:S05]  /*8ef0*/  @!P0 BRA `(.L_x_157) ;  /* 0xfffffffc00f08947 */ /* 0x008fea000383ffff */
[----:B------:R-:W-:Y:S05]  /*8f00*/  BRA `(.L_x_158) ;  /* 0xffffffa400e07947 */ /* 0x000fea000383ffff */
.L_x_60:
[----:B------:R-:W-:-:S07]  /*8f10*/  MOV R4, UR25 ;  /* 0x0000001900047c02 */ /* 0x000fce0008000f00 */
.L_x_159:
[----:B--2---:R2:W3:Y:S02]  /*8f20*/  SYNCS.PHASECHK.TRANS64.TRYWAIT P0, [R4+URZ+0xf0], R0 ;  /* 0x0000f000040075a7 */ /* 0x0044e400080011ff */
[----:B---3--:R-:W-:Y:S05]  /*8f30*/  @!P0 NANOSLEEP.SYNCS 0x989680 ;  /* 0x009896800000895d */ /* 0x008fea0003900000 */
[----:B------:R-:W3:Y:S02]  /*8f40*/  @!P0 SYNCS.PHASECHK.TRANS64 P0, [R4+URZ+0xf0], R0 ;  /* 0x0000f000040085a7 */ /* 0x000ee400080010ff */
[----:B---3--:R-:W-:Y:S05]  /*8f50*/  @!P0 BRA `(.L_x_159) ;  /* 0xfffffffc00f08947 */ /* 0x008fea000383ffff */
[----:B------:R-:W-:Y:S05]  /*8f60*/  BRA `(.L_x_160) ;  /* 0xffffffa400fc7947 */ /* 0x000fea000383ffff */
.L_x_63:
[----:B--2---:R-:W-:Y:S07]  /*8f70*/  MOV R0, UR18 ;  /* 0x0000001200007c02 */ /* 0x004fee0008000f00 */
.L_x_161:
[----:B--2---:R2:W3:Y:S02]  /*8f80*/  SYNCS.PHASECHK.TRANS64.TRYWAIT P0, [R0+URZ], R5 ;  /* 0x00000005000075a7 */ /* 0x0044e400080011ff */
[----:B---3--:R-:W-:Y:S05]  /*8f90*/  @!P0 NANOSLEEP.SYNCS 0x989680 ;  /* 0x009896800000895d */ /* 0x008fea0003900000 */
[----:B------:R-:W3:Y:S02]  /*8fa0*/  @!P0 SYNCS.PHASECHK.TRANS64 P0, [R0+URZ], R5 ;  /* 0x00000005000085a7 */ /* 0x000ee400080010ff */
[----:B---3--:R-:W-:Y:S05]  /*8fb0*/  @!P0 BRA `(.L_x_161) ;  /* 0xfffffffc00f08947 */ /* 0x008fea000383ffff */
[----:B------:R-:W-:Y:S05]  /*8fc0*/  BRA `(.L_x_62) ;  /* 0xffffffa800207947 */ /* 0x000fea000383ffff */
.L_x_66:
[----:B------:R-:W-:-:S07]  /*8fd0*/  MOV R0, UR4 ;  /* 0x0000000400007c02 */ /* 0x000fce0008000f00 */
.L_x_162:
[----:B--2---:R2:W4:Y:S02]  /*8fe0*/  SYNCS.PHASECHK.TRANS64.TRYWAIT P0, [R0+URZ], R2 ;  /* 0x00000002000075a7 */ /* 0x00452400080011ff */
[----:B----4-:R-:W-:Y:S05]  /*8ff0*/  @!P0 NANOSLEEP.SYNCS 0x989680 ;  /* 0x009896800000895d */ /* 0x010fea0003900000 */
[----:B------:R-:W4:Y:S02]  /*9000*/  @!P0 SYNCS.PHASECHK.TRANS64 P0, [R0+URZ], R2 ;  /* 0x00000002000085a7 */ /* 0x000f2400080010ff */
[----:B----4-:R-:W-:Y:S05]  /*9010*/  @!P0 BRA `(.L_x_162) ;  /* 0xfffffffc00f08947 */ /* 0x010fea000383ffff */
[----:B------:R-:W-:Y:S05]  /*9020*/  BRA `(.L_x_163) ;  /* 0xffffffac001c7947 */ /* 0x000fea000383ffff */
.L_x_67:
[----:B------:R-:W-:-:S07]  /*9030*/  MOV R0, UR4 ;  /* 0x0000000400007c02 */ /* 0x000fce0008000f00 */
.L_x_164:
[----:B--2---:R2:W3:Y:S02]  /*9040*/  SYNCS.PHASECHK.TRANS64.TRYWAIT P0, [R0+URZ], R2 ;  /* 0x00000002000075a7 */ /* 0x0044e400080011ff */
[----:B---3--:R-:W-:Y:S05]  /*9050*/  @!P0 NANOSLEEP.SYNCS 0x989680 ;  /* 0x009896800000895d */ /* 0x008fea0003900000 */
[----:B------:R-:W3:Y:S02]  /*9060*/  @!P0 SYNCS.PHASECHK.TRANS64 P0, [R0+URZ], R2 ;  /* 0x00000002000085a7 */ /* 0x000ee400080010ff */
[----:B---3--:R-:W-:Y:S05]  /*9070*/  @!P0 BRA `(.L_x_164) ;  /* 0xfffffffc00f08947 */ /* 0x008fea000383ffff */
[----:B------:R-:W-:Y:S05]  /*9080*/  BRA `(.L_x_165) ;  /* 0xffffffac00287947 */ /* 0x000fea000383ffff */
.L_x_72:
[----:B------:R-:W-:Y:S07]  /*9090*/  MOV R2, UR31 ;  /* 0x0000001f00027c02 */ /* 0x000fee0008000f00 */
.L_x_166:
[----:B-1----:R1:W2:Y:S02]  /*90a0*/  SYNCS.PHASECHK.TRANS64.TRYWAIT P0, [R2+URZ+0xd0], R3 ;  /* 0x0000d003020075a7 */ /* 0x0022a400080011ff */
[----:B--2---:R-:W-:Y:S05]  /*90b0*/  @!P0 NANOSLEEP.SYNCS 0x989680 ;  /* 0x009896800000895d */ /* 0x004fea0003900000 */
[----:B------:R-:W2:Y:S02]  /*90c0*/  @!P0 SYNCS.PHASECHK.TRANS64 P0, [R2+URZ+0xd0], R3 ;  /* 0x0000d003020085a7 */ /* 0x000ea400080010ff */
[----:B--2---:R-:W-:Y:S05]  /*90d0*/  @!P0 BRA `(.L_x_166) ;  /* 0xfffffffc00f08947 */ /* 0x004fea000383ffff */
[----:B------:R-:W-:Y:S05]  /*90e0*/  BRA `(.L_x_167) ;  /* 0xffffffb000787947 */ /* 0x000fea000383ffff */
.L_x_75:
[----:B------:R-:W-:Y:S07]  /*90f0*/  MOV R2, UR31 ;  /* 0x0000001f00027c02 */ /* 0x000fee0008000f00 */
.L_x_168:
[----:B-1----:R1:W2:Y:S02]  /*9100*/  SYNCS.PHASECHK.TRANS64.TRYWAIT P2, [R2+URZ+0xc8], R3 ;  /* 0x0000c803020075a7 */ /* 0x0022a400080411ff */
[----:B--2---:R-:W-:Y:S05]  /*9110*/  @!P2 NANOSLEEP.SYNCS 0x989680 ;  /* 0x009896800000a95d */ /* 0x004fea0003900000 */
[----:B------:R-:W2:Y:S02]  /*9120*/  @!P2 SYNCS.PHASECHK.TRANS64 P2, [R2+URZ+0xc8], R3 ;  /* 0x0000c8030200a5a7 */ /* 0x000ea400080410ff */
[----:B--2---:R-:W-:Y:S05]  /*9130*/  @!P2 BRA `(.L_x_168) ;  /* 0xfffffffc00f0a947 */ /* 0x004fea000383ffff */
[----:B------:R-:W-:Y:S05]  /*9140*/  BRA `(.L_x_74) ;  /* 0xffffffb400dc7947 */ /* 0x000fea000383ffff */
.L_x_78:
[----:B-1----:R-:W-:Y:S07]  /*9150*/  MOV R2, UR31 ;  /* 0x0000001f00027c02 */ /* 0x002fee0008000f00 */
.L_x_169:
[----:B-1----:R1:W2:Y:S02]  /*9160*/  SYNCS.PHASECHK.TRANS64.TRYWAIT P1, [R2+URZ+0xa0], R8 ;  /* 0x0000a008020075a7 */ /* 0x0022a400080211ff */
[----:B--2---:R-:W-:Y:S05]  /*9170*/  @!P1 NANOSLEEP.SYNCS 0x989680 ;  /* 0x009896800000995d */ /* 0x004fea0003900000 */
[----:B------:R-:W2:Y:S02]  /*9180*/  @!P1 SYNCS.PHASECHK.TRANS64 P1, [R2+URZ+0xa0], R8 ;  /* 0x0000a008020095a7 */ /* 0x000ea400080210ff */
[----:B--2---:R-:W-:Y:S05]  /*9190*/  @!P1 BRA `(.L_x_169) ;  /* 0xfffffffc00f09947 */ /* 0x004fea000383ffff */
[----:B------:R-:W-:Y:S05]  /*91a0*/  BRA `(.L_x_170) ;  /* 0xffffffb8006c7947 */ /* 0x000fea000383ffff */
.L_x_79:
[----:B------:R-:W-:Y:S07]  /*91b0*/  MOV R2, UR31 ;  /* 0x0000001f00027c02 */ /* 0x000fee0008000f00 */
.L_x_171:
[----:B-1----:R1:W2:Y:S02]  /*91c0*/  SYNCS.PHASECHK.TRANS64.TRYWAIT P1, [R2+URZ+0xa8], R8 ;  /* 0x0000a808020075a7 */ /* 0x0022a400080211ff */
[----:B--2---:R-:W-:Y:S05]  /*91d0*/  @!P1 NANOSLEEP.SYNCS 0x989680 ;  /* 0x009896800000995d */ /* 0x004fea0003900000 */
[----:B------:R-:W2:Y:S02]  /*91e0*/  @!P1 SYNCS.PHASECHK.TRANS64 P1, [R2+URZ+0xa8], R8 ;  /* 0x0000a808020095a7 */ /* 0x000ea400080210ff */
[----:B--2---:R-:W-:Y:S05]  /*91f0*/  @!P1 BRA `(.L_x_171) ;  /* 0xfffffffc00f09947 */ /* 0x004fea000383ffff */
[----:B------:R-:W-:Y:S05]  /*9200*/  BRA `(.L_x_172) ;  /* 0xffffffb800a47947 */ /* 0x000fea000383ffff */
.L_x_80:
[----:B------:R-:W-:Y:S07]  /*9210*/  MOV R2, UR31 ;  /* 0x0000001f00027c02 */ /* 0x000fee0008000f00 */
.L_x_173:
[----:B-1----:R1:W2:Y:S02]  /*9220*/  SYNCS.PHASECHK.TRANS64.TRYWAIT P1, [R2+URZ+0xb0], R8 ;  /* 0x0000b008020075a7 */ /* 0x0022a400080211ff */
[----:B--2---:R-:W-:Y:S05]  /*9230*/  @!P1 NANOSLEEP.SYNCS 0x989680 ;  /* 0x009896800000995d */ /* 0x004fea0003900000 */
[----:B------:R-:W2:Y:S02]  /*9240*/  @!P1 SYNCS.PHASECHK.TRANS64 P1, [R2+URZ+0xb0], R8 ;  /* 0x0000b008020095a7 */ /* 0x000ea400080210ff */
[----:B--2---:R-:W-:Y:S05]  /*9250*/  @!P1 BRA `(.L_x_173) ;  /* 0xfffffffc00f09947 */ /* 0x004fea000383ffff */
[----:B------:R-:W-:Y:S05]  /*9260*/  BRA `(.L_x_174) ;  /* 0xffffffb800ec7947 */ /* 0x000fea000383ffff */
.L_x_81:
[----:B------:R-:W-:Y:S07]  /*9270*/  MOV R2, UR31 ;  /* 0x0000001f00027c02 */ /* 0x000fee0008000f00 */
.L_x_175:
[----:B-1----:R1:W2:Y:S02]  /*9280*/  SYNCS.PHASECHK.TRANS64.TRYWAIT P0, [R2+URZ+0xb8], R8 ;  /* 0x0000b808020075a7 */ /* 0x0022a400080011ff */
[----:B--2---:R-:W-:Y:S05]  /*9290*/  @!P0 NANOSLEEP.SYNCS 0x989680 ;  /* 0x009896800000895d */ /* 0x004fea0003900000 */
[----:B------:R-:W2:Y:S02]  /*92a0*/  @!P0 SYNCS.PHASECHK.TRANS64 P0, [R2+URZ+0xb8], R8 ;  /* 0x0000b808020085a7 */ /* 0x000ea400080010ff */
[----:B--2---:R-:W-:Y:S05]  /*92b0*/  @!P0 BRA `(.L_x_175) ;  /* 0xfffffffc00f08947 */ /* 0x004fea000383ffff */
[----:B------:R-:W-:Y:S05]  /*92c0*/  BRA `(.L_x_176) ;  /* 0xffffffbc003c7947 */ /* 0x000fea000383ffff */
.L_x_83:
[----:B-1----:R-:W-:-:S07]  /*92d0*/  MOV R0, UR31 ;  /* 0x0000001f00007c02 */ /* 0x002fce0008000f00 */
.L_x_177:
[----:B-1----:R1:W2:Y:S02]  /*92e0*/  SYNCS.PHASECHK.TRANS64.TRYWAIT P0, [R0+URZ+0xa0], R2 ;  /* 0x0000a002000075a7 */ /* 0x0022a400080011ff */
[----:B--2---:R-:W-:Y:S05]  /*92f0*/  @!P0 NANOSLEEP.SYNCS 0x989680 ;  /* 0x009896800000895d */ /* 0x004fea0003900000 */
[----:B------:R-:W2:Y:S02]  /*9300*/  @!P0 SYNCS.PHASECHK.TRANS64 P0, [R0+URZ+0xa0], R2 ;  /* 0x0000a002000085a7 */ /* 0x000ea400080010ff */
[----:B--2---:R-:W-:Y:S05]  /*9310*/  @!P0 BRA `(.L_x_177) ;  /* 0xfffffffc00f08947 */ /* 0x004fea000383ffff */
[----:B------:R-:W-:Y:S05]  /*9320*/  BRA `(.L_x_178) ;  /* 0xffffffbc00a47947 */ /* 0x000fea000383ffff */
.L_x_84:
[----:B-1----:R-:W-:-:S07]  /*9330*/  MOV R0, UR31 ;  /* 0x0000001f00007c02 */ /* 0x002fce0008000f00 */
.L_x_179:
[----:B-1----:R1:W2:Y:S02]  /*9340*/  SYNCS.PHASECHK.TRANS64.TRYWAIT P0, [R0+URZ+0xa8], R2 ;  /* 0x0000a802000075a7 */ /* 0x0022a400080011ff */
[----:B--2---:R-:W-:Y:S05]  /*9350*/  @!P0 NANOSLEEP.SYNCS 0x989680 ;  /* 0x009896800000895d */ /* 0x004fea0003900000 */
[----:B------:R-:W2:Y:S02]  /*9360*/  @!P0 SYNCS.PHASECHK.TRANS64 P0, [R0+URZ+0xa8], R2 ;  /* 0x0000a802000085a7 */ /* 0x000ea400080010ff */
[----:B--2---:R-:W-:Y:S05]  /*9370*/  @!P0 BRA `(.L_x_179) ;  /* 0xfffffffc00f08947 */ /* 0x004fea000383ffff */
[----:B------:R-:W-:Y:S05]  /*9380*/  BRA `(.L_x_180) ;  /* 0xffffffbc00947947 */ /* 0x000fea000383ffff */
.L_x_85:
[----:B-1----:R-:W-:-:S07]  /*9390*/  MOV R0, UR31 ;  /* 0x0000001f00007c02 */ /* 0x002fce0008000f00 */
.L_x_181:
[----:B-1----:R1:W2:Y:S02]  /*93a0*/  SYNCS.PHASECHK.TRANS64.TRYWAIT P0, [R0+URZ+0xb0], R2 ;  /* 0x0000b002000075a7 */ /* 0x0022a400080011ff */
[----:B--2---:R-:W-:Y:S05]  /*93b0*/  @!P0 NANOSLEEP.SYNCS 0x989680 ;  /* 0x009896800000895d */ /* 0x004fea0003900000 */
[----:B------:R-:W2:Y:S02]  /*93c0*/  @!P0 SYNCS.PHASECHK.TRANS64 P0, [R0+URZ+0xb0], R2 ;  /* 0x0000b002000085a7 */ /* 0x000ea400080010ff */
[----:B--2---:R-:W-:Y:S05]  /*93d0*/  @!P0 BRA `(.L_x_181) ;  /* 0xfffffffc00f08947 */ /* 0x004fea000383ffff */
[----:B------:R-:W-:Y:S05]  /*93e0*/  BRA `(.L_x_182) ;  /* 0xffffffbc00847947 */ /* 0x000fea000383ffff */
.L_x_87:
[----:B------:R-:W-:Y:S07]  /*93f0*/  MOV R0, UR48 ;  /* 0x0000003000007c02 */ /* 0x000fee0008000f00 */
.L_x_183:
[----:B-1----:R1:W2:Y:S02]  /*9400*/  SYNCS.PHASECHK.TRANS64.TRYWAIT P0, [R0+URZ+0xd0], R2 ;  /* 0x0000d002000075a7 */ /* 0x0022a400080011ff */
[----:B--2---:R-:W-:Y:S05]  /*9410*/  @!P0 NANOSLEEP.SYNCS 0x989680 ;  /* 0x009896800000895d */ /* 0x004fea0003900000 */
[----:B------:R-:W2:Y:S02]  /*9420*/  @!P0 SYNCS.PHASECHK.TRANS64 P0, [R0+URZ+0xd0], R2 ;  /* 0x0000d002000085a7 */ /* 0x000ea400080010ff */
[----:B--2---:R-:W-:Y:S05]  /*9430*/  @!P0 BRA `(.L_x_183) ;  /* 0xfffffffc00f08947 */ /* 0x004fea000383ffff */
[----:B------:R-:W-:Y:S05]  /*9440*/  BRA `(.L_x_184) ;  /* 0xffffffc000747947 */ /* 0x000fea000383ffff */
.L_x_98:
[----:B-1----:R-:W-:Y:S04]  /*9450*/  MOV R2, UR48 ;  /* 0x0000003000027c02 */ /* 0x002fe80008000f00 */
[----:B------:R1:W3:Y:S03]  /*9460*/  SYNCS.PHASECHK.TRANS64.TRYWAIT P1, [R2+URZ+0x80], R3 ;  /* 0x00008003020075a7 */ /* 0x0002e600080211ff */
[----:B---3--:R-:W-:Y:S05]  /*9470*/  @!P1 NANOSLEEP.SYNCS 0x989680 ;  /* 0x009896800000995d */ /* 0x008fea0003900000 */
[----:B------:R-:W3:Y:S02]  /*9480*/  @!P1 SYNCS.PHASECHK.TRANS64 P1, [R2+URZ+0x80], R3 ;  /* 0x00008003020095a7 */ /* 0x000ee400080210ff */
[----:B---3--:R-:W-:Y:S05]  /*9490*/  @!P1 BRA `(.L_x_98) ;  /* 0xfffffffc00ec9947 */ /* 0x008fea000383ffff */
[----:B------:R-:W-:Y:S05]  /*94a0*/  BRA `(.L_x_97) ;  /* 0xffffffd0002c7947 */ /* 0x000fea000383ffff */
.L_x_100:
[----:B-1----:R1:W4:Y:S02]  /*94b0*/  SYNCS.PHASECHK.TRANS64.TRYWAIT P0, [R70+URZ+0xe0], R0 ;  /* 0x0000e000460075a7 */ /* 0x00232400080011ff */
[----:B----4-:R-:W-:Y:S05]  /*94c0*/  @!P0 NANOSLEEP.SYNCS 0x989680 ;  /* 0x009896800000895d */ /* 0x010fea0003900000 */
[----:B------:R-:W4:Y:S02]  /*94d0*/  @!P0 SYNCS.PHASECHK.TRANS64 P0, [R70+URZ+0xe0], R0 ;  /* 0x0000e000460085a7 */ /* 0x000f2400080010ff */
[----:B----4-:R-:W-:Y:S05]  /*94e0*/  @!P0 BRA `(.L_x_100) ;  /* 0xfffffffc00f08947 */ /* 0x010fea000383ffff */
[----:B------:R-:W-:Y:S05]  /*94f0*/  BRA `(.L_x_99) ;  /* 0xffffffd000507947 */ /* 0x000fea000383ffff */
.L_x_109:
[----:B--2---:R2:W4:Y:S02]  /*9500*/  SYNCS.PHASECHK.TRANS64.TRYWAIT P0, [R4+URZ+0x80], R0 ;  /* 0x00008000040075a7 */ /* 0x00452400080011ff */
[----:B----4-:R-:W-:Y:S05]  /*9510*/  @!P0 NANOSLEEP.SYNCS 0x989680 ;  /* 0x009896800000895d */ /* 0x010fea0003900000 */
[----:B------:R-:W4:Y:S02]  /*9520*/  @!P0 SYNCS.PHASECHK.TRANS64 P0, [R4+URZ+0x80], R0 ;  /* 0x00008000040085a7 */ /* 0x000f2400080010ff */
[----:B----4-:R-:W-:Y:S05]  /*9530*/  @!P0 BRA `(.L_x_109) ;  /* 0xfffffffc00f08947 */ /* 0x010fea000383ffff */
[----:B------:R-:W-:Y:S05]  /*9540*/  BRA `(.L_x_108) ;  /* 0xffffffd800447947 */ /* 0x000fea000383ffff */
.L_x_117:
[----:B-1----:R1:W4:Y:S02]  /*9550*/  SYNCS.PHASECHK.TRANS64.TRYWAIT P0, [R2+URZ+0x80], R4 ;  /* 0x00008004020075a7 */ /* 0x00232400080011ff */
[----:B----4-:R-:W-:Y:S05]  /*9560*/  @!P0 NANOSLEEP.SYNCS 0x989680 ;  /* 0x009896800000895d */ /* 0x010fea0003900000 */
[----:B------:R-:W4:Y:S02]  /*9570*/  @!P0 SYNCS.PHASECHK.TRANS64 P0, [R2+URZ+0x80], R4 ;  /* 0x00008004020085a7 */ /* 0x000f2400080010ff */
[----:B----4-:R-:W-:Y:S05]  /*9580*/  @!P0 BRA `(.L_x_117) ;  /* 0xfffffffc00f08947 */ /* 0x010fea000383ffff */
[----:B------:R-:W-:Y:S05]  /*9590*/  BRA `(.L_x_116) ;  /* 0xffffffe000587947 */ /* 0x000fea000383ffff */
.L_x_125:
[----:B--2---:R2:W4:Y:S02]  /*95a0*/  SYNCS.PHASECHK.TRANS64.TRYWAIT P0, [R3+URZ+0x80], R0 ;  /* 0x00008000030075a7 */ /* 0x00452400080011ff */
[----:B----4-:R-:W-:Y:S05]  /*95b0*/  @!P0 NANOSLEEP.SYNCS 0x989680 ;  /* 0x009896800000895d */ /* 0x010fea0003900000 */
[----:B------:R-:W4:Y:S02]  /*95c0*/  @!P0 SYNCS.PHASECHK.TRANS64 P0, [R3+URZ+0x80], R0 ;  /* 0x00008000030085a7 */ /* 0x000f2400080010ff */
[----:B----4-:R-:W-:Y:S05]  /*95d0*/  @!P0 BRA `(.L_x_125) ;  /* 0xfffffffc00f08947 */ /* 0x010fea000383ffff */
[----:B------:R-:W-:Y:S05]  /*95e0*/  BRA `(.L_x_124) ;  /* 0xffffffe800687947 */ /* 0x000fea000383ffff */
        .weak           $__internal_0_$__cuda_sm10x_tcgen05_guardrail_trap_col_being_dealloced_not_returned_by_alloc
        .type           $__internal_0_$__cuda_sm10x_tcgen05_guardrail_trap_col_being_dealloced_not_returned_by_alloc,@function
        .size           $__internal_0_$__cuda_sm10x_tcgen05_guardrail_trap_col_being_dealloced_not_returned_by_alloc,($__internal_1_$__cuda_sm10x_tcgen05_guardrail_trap_phase_invalid_during_alloc - $__internal_0_$__cuda_sm10x_tcgen05_guardrail_trap_col_being_dealloced_not_returned_by_alloc)
$__internal_0_$__cuda_sm10x_tcgen05_guardrail_trap_col_being_dealloced_not_returned_by_alloc:
[----:B------:R-:W-:Y:S05]  /*95f0*/  BPT.TRAP 0x1 ;  /* 0x000000040000795c */ /* 0x000fea0000300000 */
[----:B------:R-:W-:-:S04]  /*9600*/  HFMA2 R3, -RZ, RZ, 0, 0 ;  /* 0x00000000ff037431 */ /* 0x000fc800000001ff */
[----:B------:R-:W-:Y:S05]  /*9610*/  RET.REL.NODEC R2 `(_ZN7cutlass13device_kernelINS_4conv6kernel13ConvUniversalINS1_16ConvProblemShapeILNS1_8OperatorE0ELi2EEENS1_10collective14CollectiveConvINS1_47MainloopSm100TmaUmmaWarpSpecializedImplicitGemmILS5_0ELi8ELi2ELi1ELi2EN4cute5tupleIJNSA_1CILi2EEENSC_ILi1EEESE_EEEEENSB_IJNSC_ILi64EEENSC_ILi128EEENSB_IJSH_EEEEEENS_10bfloat16_tESL_NSA_8TiledMMAINSA_8MMA_AtomIJNSA_20SM100_MMA_F16BF16_SSISL_SL_fLi64ELi128ELNSA_4UMMA5MajorE0ELSQ_0ELNSP_7ScaleInE0ELSR_0EEEEEENSA_6LayoutINSB_IJSE_SE_SE_EEENSB_IJNSC_ILi0EEESW_SW_EEEEENSB_IJNSA_10UnderscoreESZ_SZ_EEEEENS7_6detail27Sm100ImplicitGemmTileTraitsINSA_20SM90_TMA_LOAD_IM2COLENSA_14ComposedLayoutINSA_7SwizzleILi3ELi4ELi3EEENSA_18smem_ptr_flag_bitsILi16EEENSU_INSB_IJNSC_ILi8EEESH_EEENSB_IJSH_SE_EEEEEEEvEENS13_INSA_23SM90_TMA_LOAD_MULTICASTES1E_vEEEENS_8epilogue10collective18CollectiveEpilogueINS1J_23Sm100TmaWarpSpecializedILi4ELi2ELi16ELb1ELb0EEEJSK_NSB_IJNSU_ISH_SE_EENSU_INSC_ILi32EEESE_EEEEESL_NSB_IJNSB_IJlllEEESE_SW_EEESL_S1T_NS1J_6fusion15FusionCallbacksIS1N_NS1U_17LinearCombinationISL_fSL_fLNS_15FloatRoundStyleE2EEESK_S1R_JEEENSA_5SM1004TMEM4LOAD26SM100_TMEM_LOAD_16dp256b4xES14_NS15_INS16_ILi2ELi4ELi3EEES19_NSU_INSB_IJS1A_S1P_EEENSB_IJS1P_SE_EEEEEEENSA_17SM75_U32x4_LDSM_NENSA_21SM90_TMA_STORE_IM2COLES28_NSA_17SM90_U32x4_STSM_NENSA_39AutoVectorizingCopyWithAssumedAlignmentILi128EEEEEEvvEEEEvNT_6ParamsE) ;  /* 0xffffff6802787950 */ /* 0x000fea0003c3ffff */
        .weak           $__internal_1_$__cuda_sm10x_tcgen05_guardrail_trap_phase_invalid_during_alloc
        .type           $__internal_1_$__cuda_sm10x_tcgen05_guardrail_trap_phase_invalid_during_alloc,@function
        .size           $__internal_1_$__cuda_sm10x_tcgen05_guardrail_trap_phase_invalid_during_alloc,($__internal_2_$__cuda_sm10x_tcgen05_guardrail_trap_unallocated_columns_being_dealloced - $__internal_1_$__cuda_sm10x_tcgen05_guardrail_trap_phase_invalid_during_alloc)
$__internal_1_$__cuda_sm10x_tcgen05_guardrail_trap_phase_invalid_during_alloc:
[----:B------:R-:W-:Y:S05]  /*9620*/  BPT.TRAP 0x1 ;  /* 0x000000040000795c */ /* 0x000fea0000300000 */
[----:B------:R-:W-:-:S04]  /*9630*/  MOV R3, 0x0 ;  /* 0x0000000000037802 */ /* 0x000fc80000000f00 */
[----:B------:R-:W-:Y:S05]  /*9640*/  RET.REL.NODEC R2 `(_ZN7cutlass13device_kernelINS_4conv6kernel13ConvUniversalINS1_16ConvProblemShapeILNS1_8OperatorE0ELi2EEENS1_10collective14CollectiveConvINS1_47MainloopSm100TmaUmmaWarpSpecializedImplicitGemmILS5_0ELi8ELi2ELi1ELi2EN4cute5tupleIJNSA_1CILi2EEENSC_ILi1EEESE_EEEEENSB_IJNSC_ILi64EEENSC_ILi128EEENSB_IJSH_EEEEEENS_10bfloat16_tESL_NSA_8TiledMMAINSA_8MMA_AtomIJNSA_20SM100_MMA_F16BF16_SSISL_SL_fLi64ELi128ELNSA_4UMMA5MajorE0ELSQ_0ELNSP_7ScaleInE0ELSR_0EEEEEENSA_6LayoutINSB_IJSE_SE_SE_EEENSB_IJNSC_ILi0EEESW_SW_EEEEENSB_IJNSA_10UnderscoreESZ_SZ_EEEEENS7_6detail27Sm100ImplicitGemmTileTraitsINSA_20SM90_TMA_LOAD_IM2COLENSA_14ComposedLayoutINSA_7SwizzleILi3ELi4ELi3EEENSA_18smem_ptr_flag_bitsILi16EEENSU_INSB_IJNSC_ILi8EEESH_EEENSB_IJSH_SE_EEEEEEEvEENS13_INSA_23SM90_TMA_LOAD_MULTICASTES1E_vEEEENS_8epilogue10collective18CollectiveEpilogueINS1J_23Sm100TmaWarpSpecializedILi4ELi2ELi16ELb1ELb0EEEJSK_NSB_IJNSU_ISH_SE_EENSU_INSC_ILi32EEESE_EEEEESL_NSB_IJNSB_IJlllEEESE_SW_EEESL_S1T_NS1J_6fusion15FusionCallbacksIS1N_NS1U_17LinearCombinationISL_fSL_fLNS_15FloatRoundStyleE2EEESK_S1R_JEEENSA_5SM1004TMEM4LOAD26SM100_TMEM_LOAD_16dp256b4xES14_NS15_INS16_ILi2ELi4ELi3EEES19_NSU_INSB_IJS1A_S1P_EEENSB_IJS1P_SE_EEEEEEENSA_17SM75_U32x4_LDSM_NENSA_21SM90_TMA_STORE_IM2COLES28_NSA_17SM90_U32x4_STSM_NENSA_39AutoVectorizingCopyWithAssumedAlignmentILi128EEEEEEvvEEEEvNT_6ParamsE) ;  /* 0xffffff68026c7950 */ /* 0x000fea0003c3ffff */
        .weak           $__internal_2_$__cuda_sm10x_tcgen05_guardrail_trap_unallocated_columns_being_dealloced
        .type           $__internal_2_$__cuda_sm10x_tcgen05_guardrail_trap_unallocated_columns_being_dealloced,@function
        .size           $__internal_2_$__cuda_sm10x_tcgen05_guardrail_trap_unallocated_columns_being_dealloced,(.L_x_186 - $__internal_2_$__cuda_sm10x_tcgen05_guardrail_trap_unallocated_columns_being_dealloced)
$__internal_2_$__cuda_sm10x_tcgen05_guardrail_trap_unallocated_columns_being_dealloced:
[----:B------:R-:W-:Y:S05]  /*9650*/  BPT.TRAP 0x1 ;  /* 0x000000040000795c */ /* 0x000fea0000300000 */
[----:B------:R-:W-:-:S04]  /*9660*/  HFMA2 R3, -RZ, RZ, 0, 0 ;  /* 0x00000000ff037431 */ /* 0x000fc800000001ff */
[----:B------:R-:W-:Y:S05]  /*9670*/  RET.REL.NODEC R2 `(_ZN7cutlass13device_kernelINS_4conv6kernel13ConvUniversalINS1_16ConvProblemShapeILNS1_8OperatorE0ELi2EEENS1_10collective14CollectiveConvINS1_47MainloopSm100TmaUmmaWarpSpecializedImplicitGemmILS5_0ELi8ELi2ELi1ELi2EN4cute5tupleIJNSA_1CILi2EEENSC_ILi1EEESE_EEEEENSB_IJNSC_ILi64EEENSC_ILi128EEENSB_IJSH_EEEEEENS_10bfloat16_tESL_NSA_8TiledMMAINSA_8MMA_AtomIJNSA_20SM100_MMA_F16BF16_SSISL_SL_fLi64ELi128ELNSA_4UMMA5MajorE0ELSQ_0ELNSP_7ScaleInE0ELSR_0EEEEEENSA_6LayoutINSB_IJSE_SE_SE_EEENSB_IJNSC_ILi0EEESW_SW_EEEEENSB_IJNSA_10UnderscoreESZ_SZ_EEEEENS7_6detail27Sm100ImplicitGemmTileTraitsINSA_20SM90_TMA_LOAD_IM2COLENSA_14ComposedLayoutINSA_7SwizzleILi3ELi4ELi3EEENSA_18smem_ptr_flag_bitsILi16EEENSU_INSB_IJNSC_ILi8EEESH_EEENSB_IJSH_SE_EEEEEEEvEENS13_INSA_23SM90_TMA_LOAD_MULTICASTES1E_vEEEENS_8epilogue10collective18CollectiveEpilogueINS1J_23Sm100TmaWarpSpecializedILi4ELi2ELi16ELb1ELb0EEEJSK_NSB_IJNSU_ISH_SE_EENSU_INSC_ILi32EEESE_EEEEESL_NSB_IJNSB_IJlllEEESE_SW_EEESL_S1T_NS1J_6fusion15FusionCallbacksIS1N_NS1U_17LinearCombinationISL_fSL_fLNS_15FloatRoundStyleE2EEESK_S1R_JEEENSA_5SM1004TMEM4LOAD26SM100_TMEM_LOAD_16dp256b4xES14_NS15_INS16_ILi2ELi4ELi3EEES19_NSU_INSB_IJS1A_S1P_EEENSB_IJS1P_SE_EEEEEEENSA_17SM75_U32x4_LDSM_NENSA_21SM90_TMA_STORE_IM2COLES28_NSA_17SM90_U32x4_STSM_NENSA_39AutoVectorizingCopyWithAssumedAlignmentILi128EEEEEEvvEEEEvNT_6ParamsE) ;  /* 0xffffff6802607950 */ /* 0x000fea0003c3ffff */
.L_x_185:
[----:B------:R-:W-:-:S00]  /*9680*/  BRA `(.L_x_185) ;  /* 0xfffffffc00fc7947 */ /* 0x000fc0000383ffff */
[----:B------:R-:W-:-:S00]  /*9690*/  NOP ;  /* 0x0000000000007918 */ /* 0x000fc00000000000 */
        /* <DEDUP_REMOVED lines=14> */
.L_x_186:


//--------------------- .nv.global.init           --------------------------
	.section	.nv.global.init,"aw",@progbits
.nv.global.init:
	.type		$str$29,@object
	.size		$str$29,($str$30 - $str$29)
$str$29:
        /*0000*/ 	.byte	0x28, 0x61, 0x64, 0x64, 0x72, 0x65, 0x73, 0x73, 0x20, 0x26, 0x20, 0x6d, 0x61, 0x73, 0x6b, 0x29
        /*0010*/ 	.byte	0x20, 0x3d, 0x3d, 0x20, 0x30, 0x00
	.type		$str$30,@object
	.size		$str$30,($str$28 - $str$30)
$str$30:
        /*0016*/ 	.byte	0x2f, 0x74, 0x6d, 0x70, 0x2f, 0x63, 0x75, 0x74, 0x6c, 0x61, 0x73, 0x73, 0x5f, 0x73, 0x77, 0x65
        /*0026*/ 	.byte	0x65, 0x70, 0x5f, 0x73, 0x72, 0x63, 0x2f, 0x69, 0x6e, 0x63, 0x6c, 0x75, 0x64, 0x65, 0x2f, 0x63
        /*0036*/ 	.byte	0x75, 0x74, 0x65, 0x2f, 0x70, 0x6f, 0x69, 0x6e, 0x74, 0x65, 0x72, 0x5f, 0x66, 0x6c, 0x61, 0x67
        /*0046*/ 	.byte	0x67, 0x65, 0x64, 0x2e, 0x68, 0x70, 0x70, 0x00
	.type		$str$28,@object
	.size		$str$28,($str$27 - $str$28)
$str$28:
        /*004e*/ 	.byte	0x2f, 0x74, 0x6d, 0x70, 0x2f, 0x63, 0x75, 0x74, 0x6c, 0x61, 0x73, 0x73, 0x5f, 0x73, 0x77, 0x65
        /*005e*/ 	.byte	0x65, 0x70, 0x5f, 0x73, 0x72, 0x63, 0x2f, 0x69, 0x6e, 0x63, 0x6c, 0x75, 0x64, 0x65, 0x2f, 0x63
        /*006e*/ 	.byte	0x75, 0x74, 0x65, 0x2f, 0x61, 0x74, 0x6f, 0x6d, 0x2f, 0x63, 0x6f, 0x70, 0x79, 0x5f, 0x74, 0x72
        /*007e*/ 	.byte	0x61, 0x69, 0x74, 0x73, 0x5f, 0x73, 0x6d, 0x31, 0x30, 0x30, 0x2e, 0x68, 0x70, 0x70, 0x00
	.type		$str$27,@object
	.size		$str$27,(__unnamed_1 - $str$27)
$str$27:
        /*008d*/ 	.byte	0x28, 0x28, 0x75, 0x69, 0x6e, 0x74, 0x33, 0x32, 0x5f, 0x74, 0x28, 0x74, 0x68, 0x72, 0x65, 0x61
        /*009d*/ 	.byte	0x64, 0x49, 0x64, 0x78, 0x2e, 0x78, 0x29, 0x20, 0x2f, 0x20, 0x33, 0x32, 0x29, 0x20, 0x25, 0x20
        /*00ad*/ 	.byte	0x34, 0x29, 0x20, 0x3d, 0x3d, 0x20, 0x28, 0x28, 0x28, 0x74, 0x6d, 0x65, 0x6d, 0x5f, 0x61, 0x64
        /*00bd*/ 	.byte	0x64, 0x72, 0x20, 0x3e, 0x3e, 0x20, 0x31, 0x36, 0x29, 0x20, 0x2f, 0x20, 0x33, 0x32, 0x29, 0x20
        /*00cd*/ 	.byte	0x25, 0x20, 0x34, 0x29, 0x00
	.type		__unnamed_1,@object
	.size		__unnamed_1,(__unnamed_2 - __unnamed_1)
__unnamed_1:
        /*00d2*/ 	.byte	0x61, 0x75, 0x74, 0x6f, 0x20, 0x63, 0x75, 0x74, 0x65, 0x3a, 0x3a, 0x61, 0x73, 0x5f, 0x70, 0x6f
        /* <DEDUP_REMOVED lines=24> */
        /*0262*/ 	.byte	0x30, 0x34, 0x38, 0x3e, 0x3e, 0x3e, 0x3e, 0x5d, 0x00
	.type		__unnamed_2,@object
	.size		__unnamed_2,(.L_2 - __unnamed_2)
__unnamed_2:
        /* <DEDUP_REMOVED lines=45> */
        /*053b*/ 	.byte	0x3e, 0x3e, 0x3e, 0x5d, 0x00
.L_2:


//--------------------- .nv.shared._ZN7cutlass13device_kernelINS_4conv6kernel13ConvUniversalINS1_16ConvProblemShapeILNS1_8OperatorE0ELi2EEENS1_10collective14CollectiveConvINS1_47MainloopSm100TmaUmmaWarpSpecializedImplicitGemmILS5_0ELi8ELi2ELi1ELi2EN4cute5tupleIJNSA_1CILi2EEENSC_ILi1EEESE_EEEEENSB_IJNSC_ILi64EEENSC_ILi128EEENSB_IJSH_EEEEEENS_10bfloat16_tESL_NSA_8TiledMMAINSA_8MMA_AtomIJNSA_20SM100_MMA_F16BF16_SSISL_SL_fLi64ELi128ELNSA_4UMMA5MajorE0ELSQ_0ELNSP_7ScaleInE0ELSR_0EEEEEENSA_6LayoutINSB_IJSE_SE_SE_EEENSB_IJNSC_ILi0EEESW_SW_EEEEENSB_IJNSA_10UnderscoreESZ_SZ_EEEEENS7_6detail27Sm100ImplicitGemmTileTraitsINSA_20SM90_TMA_LOAD_IM2COLENSA_14ComposedLayoutINSA_7SwizzleILi3ELi4ELi3EEENSA_18smem_ptr_flag_bitsILi16EEENSU_INSB_IJNSC_ILi8EEESH_EEENSB_IJSH_SE_EEEEEEEvEENS13_INSA_23SM90_TMA_LOAD_MULTICASTES1E_vEEEENS_8epilogue10collective18CollectiveEpilogueINS1J_23Sm100TmaWarpSpecializedILi4ELi2ELi16ELb1ELb0EEEJSK_NSB_IJNSU_ISH_SE_EENSU_INSC_ILi32EEESE_EEEEESL_NSB_IJNSB_IJlllEEESE_SW_EEESL_S1T_NS1J_6fusion15FusionCallbacksIS1N_NS1U_17LinearCombinationISL_fSL_fLNS_15FloatRoundStyleE2EEESK_S1R_JEEENSA_5SM1004TMEM4LOAD26SM100_TMEM_LOAD_16dp256b4xES14_NS15_INS16_ILi2ELi4ELi3EEES19_NSU_INSB_IJS1A_S1P_EEENSB_IJS1P_SE_EEEEEEENSA_17SM75_U32x4_LDSM_NENSA_21SM90_TMA_STORE_IM2COLES28_NSA_17SM90_U32x4_STSM_NENSA_39AutoVectorizingCopyWithAssumedAlignmentILi128EEEEEEvvEEEEvNT_6ParamsE --------------------------
	.section	.nv.shared._ZN7cutlass13device_kernelINS_4conv6kernel13ConvUniversalINS1_16ConvProblemShapeILNS1_8OperatorE0ELi2EEENS1_10collective14CollectiveConvINS1_47MainloopSm100TmaUmmaWarpSpecializedImplicitGemmILS5_0ELi8ELi2ELi1ELi2EN4cute5tupleIJNSA_1CILi2EEENSC_ILi1EEESE_EEEEENSB_IJNSC_ILi64EEENSC_ILi128EEENSB_IJSH_EEEEEENS_10bfloat16_tESL_NSA_8TiledMMAINSA_8MMA_AtomIJNSA_20SM100_MMA_F16BF16_SSISL_SL_fLi64ELi128ELNSA_4UMMA5MajorE0ELSQ_0ELNSP_7ScaleInE0ELSR_0EEEEEENSA_6LayoutINSB_IJSE_SE_SE_EEENSB_IJNSC_ILi0EEESW_SW_EEEEENSB_IJNSA_10UnderscoreESZ_SZ_EEEEENS7_6detail27Sm100ImplicitGemmTileTraitsINSA_20SM90_TMA_LOAD_IM2COLENSA_14ComposedLayoutINSA_7SwizzleILi3ELi4ELi3EEENSA_18smem_ptr_flag_bitsILi16EEENSU_INSB_IJNSC_ILi8EEESH_EEENSB_IJSH_SE_EEEEEEEvEENS13_INSA_23SM90_TMA_LOAD_MULTICASTES1E_vEEEENS_8epilogue10collective18CollectiveEpilogueINS1J_23Sm100TmaWarpSpecializedILi4ELi2ELi16ELb1ELb0EEEJSK_NSB_IJNSU_ISH_SE_EENSU_INSC_ILi32EEESE_EEEEESL_NSB_IJNSB_IJlllEEESE_SW_EEESL_S1T_NS1J_6fusion15FusionCallbacksIS1N_NS1U_17LinearCombinationISL_fSL_fLNS_15FloatRoundStyleE2EEESK_S1R_JEEENSA_5SM1004TMEM4LOAD26SM100_TMEM_LOAD_16dp256b4xES14_NS15_INS16_ILi2ELi4ELi3EEES19_NSU_INSB_IJS1A_S1P_EEENSB_IJS1P_SE_EEEEEEENSA_17SM75_U32x4_LDSM_NENSA_21SM90_TMA_STORE_IM2COLES28_NSA_17SM90_U32x4_STSM_NENSA_39AutoVectorizingCopyWithAssumedAlignmentILi128EEEEEEvvEEEEvNT_6ParamsE,"aw",@nobits
	.sectionflags	@""
	.align	16
	.zero		1024


//--------------------- .nv.shared.reserved.0     --------------------------
	.section	.nv.shared.reserved.0,"aw",@nobits
	.weak		__nv_reservedSMEM_offset_0_alias
	.size		__nv_reservedSMEM_offset_0_alias, 0, 64
	.other		__nv_reservedSMEM_offset_0_alias,@"STO_CUDA_RESERVED_SHARED STV_DEFAULT"
__nv_reservedSMEM_offset_0_alias:
	.zero		0
.nv.shared.reserved.0:
	.zero		64
	.weak		__nv_reservedSMEM_tcgen05_partition
	.type		__nv_reservedSMEM_tcgen05_partition,@object
	.size		__nv_reservedSMEM_tcgen05_partition,(.L_0 - __nv_reservedSMEM_tcgen05_partition)
__nv_reservedSMEM_tcgen05_partition:
	.zero		32
.L_0:


//--------------------- .nv.global                --------------------------
	.section	.nv.global,"aw",@nobits
.nv.global:
	.type		_ZN39_INTERNAL_f1235678_4_k_cu_4a7f0a01_42174cute1_E,@object
	.size		_ZN39_INTERNAL_f1235678_4_k_cu_4a7f0a01_42174cute1_E,(_ZN39_INTERNAL_f1235678_4_k_cu_4a7f0a01_42174cuda3std3__45__cpo6cbeginE - _ZN39_INTERNAL_f1235678_4_k_cu_4a7f0a01_42174cute1_E)
_ZN39_INTERNAL_f1235678_4_k_cu_4a7f0a01_42174cute1_E:
	.zero		1
	.type		_ZN39_INTERNAL_f1235678_4_k_cu_4a7f0a01_42174cuda3std3__45__cpo6cbeginE,@object
	.size		_ZN39_INTERNAL_f1235678_4_k_cu_4a7f0a01_42174cuda3std3__45__cpo6cbeginE,(_ZN39_INTERNAL_f1235678_4_k_cu_4a7f0a01_42174cuda3std3__48in_placeE - _ZN39_INTERNAL_f1235678_4_k_cu_4a7f0a01_42174cuda3std3__45__cpo6cbeginE)
_ZN39_INTERNAL_f1235678_4_k_cu_4a7f0a01_42174cuda3std3__45__cpo6cbeginE:
	.zero		1
	.type		_ZN39_INTERNAL_f1235678_4_k_cu_4a7f0a01_42174cuda3std3__48in_placeE,@object
	.size		_ZN39_INTERNAL_f1235678_4_k_cu_4a7f0a01_42174cuda3std3__48in_placeE,(_ZN39_INTERNAL_f1235678_4_k_cu_4a7f0a01_42174cuda3std6ranges3__45__cpo9iter_moveE - _ZN39_INTERNAL_f1235678_4_k_cu_4a7f0a01_42174cuda3std3__48in_placeE)
_ZN39_INTERNAL_f1235678_4_k_cu_4a7f0a01_42174cuda3std3__48in_placeE:
	.zero		1
	.type		_ZN39_INTERNAL_f1235678_4_k_cu_4a7f0a01_42174cuda3std6ranges3__45__cpo9iter_moveE,@object
	.size		_ZN39_INTERNAL_f1235678_4_k_cu_4a7f0a01_42174cuda3std6ranges3__45__cpo9iter_moveE,(_ZN39_INTERNAL_f1235678_4_k_cu_4a7f0a01_42174cuda3std3__45__cpo5beginE - _ZN39_INTERNAL_f1235678_4_k_cu_4a7f0a01_42174cuda3std6ranges3__45__cpo9iter_moveE)
_ZN39_INTERNAL_f1235678_4_k_cu_4a7f0a01_42174cuda3std6ranges3__45__cpo9iter_moveE:
	.zero		1
	.type		_ZN39_INTERNAL_f1235678_4_k_cu_4a7f0a01_42174cuda3std3__45__cpo5beginE,@object
	.size		_ZN39_INTERNAL_f1235678_4_k_cu_4a7f0a01_42174cuda3std3__45__cpo5beginE,(_ZN39_INTERNAL_f1235678_4_k_cu_4a7f0a01_42174cuda3std3__441_GLOBAL__N__f1235678_4_k_cu_4a7f0a01_42176ignoreE - _ZN39_INTERNAL_f1235678_4_k_cu_4a7f0a01_42174cuda3std3__45__cpo5beginE)
_ZN39_INTERNAL_f1235678_4_k_cu_4a7f0a01_42174cuda3std3__45__cpo5beginE:
	.zero		1
	.type		_ZN39_INTERNAL_f1235678_4_k_cu_4a7f0a01_42174cuda3std3__441_GLOBAL__N__f1235678_4_k_cu_4a7f0a01_42176ignoreE,@object
	.size		_ZN39_INTERNAL_f1235678_4_k_cu_4a7f0a01_42174cuda3std3__441_GLOBAL__N__f1235678_4_k_cu_4a7f0a01_42176ignoreE,(_ZN39_INTERNAL_f1235678_4_k_cu_4a7f0a01_42174cute7productE - _ZN39_INTERNAL_f1235678_4_k_cu_4a7f0a01_42174cuda3std3__441_GLOBAL__N__f1235678_4_k_cu_4a7f0a01_42176ignoreE)
_ZN39_INTERNAL_f1235678_4_k_cu_4a7f0a01_42174cuda3std3__441_GLOBAL__N__f1235678_4_k_cu_4a7f0a01_42176ignoreE:
	.zero		1
	.type		_ZN39_INTERNAL_f1235678_4_k_cu_4a7f0a01_42174cute7productE,@object
	.size		_ZN39_INTERNAL_f1235678_4_k_cu_4a7f0a01_42174cute7productE,(_ZN39_INTERNAL_f1235678_4_k_cu_4a7f0a01_42174cuda3std3__45__cpo3endE - _ZN39_INTERNAL_f1235678_4_k_cu_4a7f0a01_42174cute7productE)
_ZN39_INTERNAL_f1235678_4_k_cu_4a7f0a01_42174cute7productE:
	.zero		1
	.type		_ZN39_INTERNAL_f1235678_4_k_cu_4a7f0a01_42174cuda3std3__45__cpo3endE,@object
	.size		_ZN39_INTERNAL_f1235678_4_k_cu_4a7f0a01_42174cuda3std3__45__cpo3endE,(_ZN39_INTERNAL_f1235678_4_k_cu_4a7f0a01_42174cuda3std3__419piecewise_constructE - _ZN39_INTERNAL_f1235678_4_k_cu_4a7f0a01_42174cuda3std3__45__cpo3endE)
_ZN39_INTERNAL_f1235678_4_k_cu_4a7f0a01_42174cuda3std3__45__cpo3endE:
	.zero		1
	.type		_ZN39_INTERNAL_f1235678_4_k_cu_4a7f0a01_42174cuda3std3__419piecewise_constructE,@object
	.size		_ZN39_INTERNAL_f1235678_4_k_cu_4a7f0a01_42174cuda3std3__419piecewise_constructE,(_ZN39_INTERNAL_f1235678_4_k_cu_4a7f0a01_42174cuda3std3__45__cpo4cendE - _ZN39_INTERNAL_f1235678_4_k_cu_4a7f0a01_42174cuda3std3__419piecewise_constructE)
_ZN39_INTERNAL_f1235678_4_k_cu_4a7f0a01_42174cuda3std3__419piecewise_constructE:
	.zero		1
	.type		_ZN39_INTERNAL_f1235678_4_k_cu_4a7f0a01_42174cuda3std3__45__cpo4cendE,@object
	.size		_ZN39_INTERNAL_f1235678_4_k_cu_4a7f0a01_42174cuda3std3__45__cpo4cendE,(_ZN39_INTERNAL_f1235678_4_k_cu_4a7f0a01_42174cuda3std6ranges3__45__cpo4swapE - _ZN39_INTERNAL_f1235678_4_k_cu_4a7f0a01_42174cuda3std3__45__cpo4cendE)
_ZN39_INTERNAL_f1235678_4_k_cu_4a7f0a01_42174cuda3std3__45__cpo4cendE:
	.zero		1
	.type		_ZN39_INTERNAL_f1235678_4_k_cu_4a7f0a01_42174cuda3std6ranges3__45__cpo4swapE,@object
	.size		_ZN39_INTERNAL_f1235678_4_k_cu_4a7f0a01_42174cuda3std6ranges3__45__cpo4swapE,(.L_10 - _ZN39_INTERNAL_f1235678_4_k_cu_4a7f0a01_42174cuda3std6ranges3__45__cpo4swapE)
_ZN39_INTERNAL_f1235678_4_k_cu_4a7f0a01_42174cuda3std6ranges3__45__cpo4swapE:
	.zero		1
.L_10:


//--------------------- .nv.constant0._ZN7cutlass13device_kernelINS_4conv6kernel13ConvUniversalINS1_16ConvProblemShapeILNS1_8OperatorE0ELi2EEENS1_10collective14CollectiveConvINS1_47MainloopSm100TmaUmmaWarpSpecializedImplicitGemmILS5_0ELi8ELi2ELi1ELi2EN4cute5tupleIJNSA_1CILi2EEENSC_ILi1EEESE_EEEEENSB_IJNSC_ILi64EEENSC_ILi128EEENSB_IJSH_EEEEEENS_10bfloat16_tESL_NSA_8TiledMMAINSA_8MMA_AtomIJNSA_20SM100_MMA_F16BF16_SSISL_SL_fLi64ELi128ELNSA_4UMMA5MajorE0ELSQ_0ELNSP_7ScaleInE0ELSR_0EEEEEENSA_6LayoutINSB_IJSE_SE_SE_EEENSB_IJNSC_ILi0EEESW_SW_EEEEENSB_IJNSA_10UnderscoreESZ_SZ_EEEEENS7_6detail27Sm100ImplicitGemmTileTraitsINSA_20SM90_TMA_LOAD_IM2COLENSA_14ComposedLayoutINSA_7SwizzleILi3ELi4ELi3EEENSA_18smem_ptr_flag_bitsILi16EEENSU_INSB_IJNSC_ILi8EEESH_EEENSB_IJSH_SE_EEEEEEEvEENS13_INSA_23SM90_TMA_LOAD_MULTICASTES1E_vEEEENS_8epilogue10collective18CollectiveEpilogueINS1J_23Sm100TmaWarpSpecializedILi4ELi2ELi16ELb1ELb0EEEJSK_NSB_IJNSU_ISH_SE_EENSU_INSC_ILi32EEESE_EEEEESL_NSB_IJNSB_IJlllEEESE_SW_EEESL_S1T_NS1J_6fusion15FusionCallbacksIS1N_NS1U_17LinearCombinationISL_fSL_fLNS_15FloatRoundStyleE2EEESK_S1R_JEEENSA_5SM1004TMEM4LOAD26SM100_TMEM_LOAD_16dp256b4xES14_NS15_INS16_ILi2ELi4ELi3EEES19_NSU_INSB_IJS1A_S1P_EEENSB_IJS1P_SE_EEEEEEENSA_17SM75_U32x4_LDSM_NENSA_21SM90_TMA_STORE_IM2COLES28_NSA_17SM90_U32x4_STSM_NENSA_39AutoVectorizingCopyWithAssumedAlignmentILi128EEEEEEvvEEEEvNT_6ParamsE --------------------------
	.section	.nv.constant0._ZN7cutlass13device_kernelINS_4conv6kernel13ConvUniversalINS1_16ConvProblemShapeILNS1_8OperatorE0ELi2EEENS1_10collective14CollectiveConvINS1_47MainloopSm100TmaUmmaWarpSpecializedImplicitGemmILS5_0ELi8ELi2ELi1ELi2EN4cute5tupleIJNSA_1CILi2EEENSC_ILi1EEESE_EEEEENSB_IJNSC_ILi64EEENSC_ILi128EEENSB_IJSH_EEEEEENS_10bfloat16_tESL_NSA_8TiledMMAINSA_8MMA_AtomIJNSA_20SM100_MMA_F16BF16_SSISL_SL_fLi64ELi128ELNSA_4UMMA5MajorE0ELSQ_0ELNSP_7ScaleInE0ELSR_0EEEEEENSA_6LayoutINSB_IJSE_SE_SE_EEENSB_IJNSC_ILi0EEESW_SW_EEEEENSB_IJNSA_10UnderscoreESZ_SZ_EEEEENS7_6detail27Sm100ImplicitGemmTileTraitsINSA_20SM90_TMA_LOAD_IM2COLENSA_14ComposedLayoutINSA_7SwizzleILi3ELi4ELi3EEENSA_18smem_ptr_flag_bitsILi16EEENSU_INSB_IJNSC_ILi8EEESH_EEENSB_IJSH_SE_EEEEEEEvEENS13_INSA_23SM90_TMA_LOAD_MULTICASTES1E_vEEEENS_8epilogue10collective18CollectiveEpilogueINS1J_23Sm100TmaWarpSpecializedILi4ELi2ELi16ELb1ELb0EEEJSK_NSB_IJNSU_ISH_SE_EENSU_INSC_ILi32EEESE_EEEEESL_NSB_IJNSB_IJlllEEESE_SW_EEESL_S1T_NS1J_6fusion15FusionCallbacksIS1N_NS1U_17LinearCombinationISL_fSL_fLNS_15FloatRoundStyleE2EEESK_S1R_JEEENSA_5SM1004TMEM4LOAD26SM100_TMEM_LOAD_16dp256b4xES14_NS15_INS16_ILi2ELi4ELi3EEES19_NSU_INSB_IJS1A_S1P_EEENSB_IJS1P_SE_EEEEEEENSA_17SM75_U32x4_LDSM_NENSA_21SM90_TMA_STORE_IM2COLES28_NSA_17SM90_U32x4_STSM_NENSA_39AutoVectorizingCopyWithAssumedAlignmentILi128EEEEEEvvEEEEvNT_6ParamsE,"a",@progbits
	.sectionflags	@""
	.align	4
.nv.constant0._ZN7cutlass13device_kernelINS_4conv6kernel13ConvUniversalINS1_16ConvProblemShapeILNS1_8OperatorE0ELi2EEENS1_10collective14CollectiveConvINS1_47MainloopSm100TmaUmmaWarpSpecializedImplicitGemmILS5_0ELi8ELi2ELi1ELi2EN4cute5tupleIJNSA_1CILi2EEENSC_ILi1EEESE_EEEEENSB_IJNSC_ILi64EEENSC_ILi128EEENSB_IJSH_EEEEEENS_10bfloat16_tESL_NSA_8TiledMMAINSA_8MMA_AtomIJNSA_20SM100_MMA_F16BF16_SSISL_SL_fLi64ELi128ELNSA_4UMMA5MajorE0ELSQ_0ELNSP_7ScaleInE0ELSR_0EEEEEENSA_6LayoutINSB_IJSE_SE_SE_EEENSB_IJNSC_ILi0EEESW_SW_EEEEENSB_IJNSA_10UnderscoreESZ_SZ_EEEEENS7_6detail27Sm100ImplicitGemmTileTraitsINSA_20SM90_TMA_LOAD_IM2COLENSA_14ComposedLayoutINSA_7SwizzleILi3ELi4ELi3EEENSA_18smem_ptr_flag_bitsILi16EEENSU_INSB_IJNSC_ILi8EEESH_EEENSB_IJSH_SE_EEEEEEEvEENS13_INSA_23SM90_TMA_LOAD_MULTICASTES1E_vEEEENS_8epilogue10collective18CollectiveEpilogueINS1J_23Sm100TmaWarpSpecializedILi4ELi2ELi16ELb1ELb0EEEJSK_NSB_IJNSU_ISH_SE_EENSU_INSC_ILi32EEESE_EEEEESL_NSB_IJNSB_IJlllEEESE_SW_EEESL_S1T_NS1J_6fusion15FusionCallbacksIS1N_NS1U_17LinearCombinationISL_fSL_fLNS_15FloatRoundStyleE2EEESK_S1R_JEEENSA_5SM1004TMEM4LOAD26SM100_TMEM_LOAD_16dp256b4xES14_NS15_INS16_ILi2ELi4ELi3EEES19_NSU_INSB_IJS1A_S1P_EEENSB_IJS1P_SE_EEEEEEENSA_17SM75_U32x4_LDSM_NENSA_21SM90_TMA_STORE_IM2COLES28_NSA_17SM90_U32x4_STSM_NENSA_39AutoVectorizingCopyWithAssumedAlignmentILi128EEEEEEvvEEEEvNT_6ParamsE:
	.zero		2944


//--------------------- SYMBOLS --------------------------

	.type		.nv.reservedSmem.offset0,@object
	.size		.nv.reservedSmem.offset0,0x4
	.type		.nv.reservedSmem.cap,@object
	.size		.nv.reservedSmem.cap,0x4
	.type		__assertfail,@function
